	.target	sm_100

	.elftype	@"ET_EXEC"


//--------------------- .note.nv.tkinfo           --------------------------
	.section	.note.nv.tkinfo,"",@"SHT_NOTE"
	.sectionflags	@"SHF_NOTE_NV_TKINFO"
	.tkinfo
        /*0018*/ 	.word	0x00000081
        /*0030*/ 	.string	""
        /*0030*/ 	.string	"ptxas"
        /*0030*/ 	.string	"Cuda compilation tools, release 12.9, V12.9.86"
        /*0030*/ 	.string	"Build cuda_12.9.r12.9/compiler.36037853_0"
        /*0030*/ 	.string	"-regUsageLevel 10 -arch sm_100f -m 64 "



//--------------------- .note.nv.cuver            --------------------------
	.section	.note.nv.cuver,"",@"SHT_NOTE"
	.sectionflags	@"SHF_NOTE_NV_CUVER"
        /*0018*/ 	.short	0x0001
        /*001a*/ 	.short	0x0064
        /*001c*/ 	.short	0x0001
        /*001e*/ 	.short	0x0000
        /*0020*/ 	.short	0x0001
        /*0022*/ 	.short	0x0000


//--------------------- .nv.info                  --------------------------
	.section	.nv.info,"",@"SHT_CUDA_INFO"
	.align	4


	//----- nvinfo : EIATTR_REGCOUNT
	.align		4
        /*0000*/ 	.byte	0x04, 0x2f
        /*0002*/ 	.short	(.L_15 - .L_14)
	.align		4
.L_14:
        /*0004*/ 	.word	index@(_ZN9deep_gemm24sm100_fp8_gemm_1d1d_implILN4cute4UMMA5MajorE0ELS3_0ELj0ELj4096ELj7168ELj128ELj224ELj128ELj64ELj128ELj128ELj64ELj4ELj128ELj128ELj1ELb0ELj141ELNS_8GemmTypeE1ELb0EN7cutlass10bfloat16_tENS_16EpilogueIdentityEEEvPijjj14CUtensorMap_stS9_S9_S9_S9_)
        /*0008*/ 	.word	0x00000038


	//----- nvinfo : EIATTR_FRAME_SIZE
	.align		4
.L_15:
        /*000c*/ 	.byte	0x04, 0x11
        /*000e*/ 	.short	(.L_17 - .L_16)
	.align		4
.L_16:
        /*0010*/ 	.word	index@($__internal_3_$__cuda_sm20_div_u16)
        /*0014*/ 	.word	0x00000000


	//----- nvinfo : EIATTR_FRAME_SIZE
	.align		4
.L_17:
        /*0018*/ 	.byte	0x04, 0x11
        /*001a*/ 	.short	(.L_19 - .L_18)
	.align		4
.L_18:
        /*001c*/ 	.word	index@($__internal_2_$__cuda_sm10x_tcgen05_guardrail_trap_unallocated_columns_being_dealloced)
        /*0020*/ 	.word	0x00000000


	//----- nvinfo : EIATTR_FRAME_SIZE
	.align		4
.L_19:
        /*0024*/ 	.byte	0x04, 0x11
        /*0026*/ 	.short	(.L_21 - .L_20)
	.align		4
.L_20:
        /*0028*/ 	.word	index@($__internal_1_$__cuda_sm10x_tcgen05_guardrail_trap_phase_invalid_during_alloc)
        /*002c*/ 	.word	0x00000000


	//----- nvinfo : EIATTR_FRAME_SIZE
	.align		4
.L_21:
        /*0030*/ 	.byte	0x04, 0x11
        /*0032*/ 	.short	(.L_23 - .L_22)
	.align		4
.L_22:
        /*0034*/ 	.word	index@($__internal_0_$__cuda_sm10x_tcgen05_guardrail_trap_col_being_dealloced_not_returned_by_alloc)
        /*0038*/ 	.word	0x00000000


	//----- nvinfo : EIATTR_FRAME_SIZE
	.align		4
.L_23:
        /*003c*/ 	.byte	0x04, 0x11
        /*003e*/ 	.short	(.L_25 - .L_24)
	.align		4
.L_24:
        /*0040*/ 	.word	index@(_ZN9deep_gemm24sm100_fp8_gemm_1d1d_implILN4cute4UMMA5MajorE0ELS3_0ELj0ELj4096ELj7168ELj128ELj224ELj128ELj64ELj128ELj128ELj64ELj4ELj128ELj128ELj1ELb0ELj141ELNS_8GemmTypeE1ELb0EN7cutlass10bfloat16_tENS_16EpilogueIdentityEEEvPijjj14CUtensorMap_stS9_S9_S9_S9_)
        /*0044*/ 	.word	0x00000000


	//----- nvinfo : EIATTR_MIN_STACK_SIZE
	.align		4
.L_25:
        /*0048*/ 	.byte	0x04, 0x12
        /*004a*/ 	.short	(.L_27 - .L_26)
	.align		4
.L_26:
        /*004c*/ 	.word	index@(_ZN9deep_gemm24sm100_fp8_gemm_1d1d_implILN4cute4UMMA5MajorE0ELS3_0ELj0ELj4096ELj7168ELj128ELj224ELj128ELj64ELj128ELj128ELj64ELj4ELj128ELj128ELj1ELb0ELj141ELNS_8GemmTypeE1ELb0EN7cutlass10bfloat16_tENS_16EpilogueIdentityEEEvPijjj14CUtensorMap_stS9_S9_S9_S9_)
        /*0050*/ 	.word	0x00000000
.L_27:


//--------------------- .nv.info._ZN9deep_gemm24sm100_fp8_gemm_1d1d_implILN4cute4UMMA5MajorE0ELS3_0ELj0ELj4096ELj7168ELj128ELj224ELj128ELj64ELj128ELj128ELj64ELj4ELj128ELj128ELj1ELb0ELj141ELNS_8GemmTypeE1ELb0EN7cutlass10bfloat16_tENS_16EpilogueIdentityEEEvPijjj14CUtensorMap_stS9_S9_S9_S9_ --------------------------
	.section	.nv.info._ZN9deep_gemm24sm100_fp8_gemm_1d1d_implILN4cute4UMMA5MajorE0ELS3_0ELj0ELj4096ELj7168ELj128ELj224ELj128ELj64ELj128ELj128ELj64ELj4ELj128ELj128ELj1ELb0ELj141ELNS_8GemmTypeE1ELb0EN7cutlass10bfloat16_tENS_16EpilogueIdentityEEEvPijjj14CUtensorMap_stS9_S9_S9_S9_,"",@"SHT_CUDA_INFO"
	.sectionflags	@""
	.align	4


	//----- nvinfo : EIATTR_CUDA_API_VERSION
	.align		4
        /*0000*/ 	.byte	0x04, 0x37
        /*0002*/ 	.short	(.L_29 - .L_28)
.L_28:
        /*0004*/ 	.word	0x00000081


	//----- nvinfo : EIATTR_KPARAM_INFO
	.align		4
.L_29:
        /*0008*/ 	.byte	0x04, 0x17
        /*000a*/ 	.short	(.L_31 - .L_30)
.L_30:
        /*000c*/ 	.word	0x00000000
        /*0010*/ 	.short	0x0008
        /*0012*/ 	.short	0x0240
        /*0014*/ 	.byte	0x00, 0xf0, 0x01, 0x02


	//----- nvinfo : EIATTR_KPARAM_INFO
	.align		4
.L_31:
        /*0018*/ 	.byte	0x04, 0x17
        /*001a*/ 	.short	(.L_33 - .L_32)
.L_32:
        /*001c*/ 	.word	0x00000000
        /*0020*/ 	.short	0x0007
        /*0022*/ 	.short	0x01c0
        /*0024*/ 	.byte	0x00, 0xf0, 0x01, 0x02


	//----- nvinfo : EIATTR_KPARAM_INFO
	.align		4
.L_33:
        /*0028*/ 	.byte	0x04, 0x17
        /*002a*/ 	.short	(.L_35 - .L_34)
.L_34:
        /*002c*/ 	.word	0x00000000
        /*0030*/ 	.short	0x0006
        /*0032*/ 	.short	0x0140
        /*0034*/ 	.byte	0x00, 0xf0, 0x01, 0x02


	//----- nvinfo : EIATTR_KPARAM_INFO
	.align		4
.L_35:
        /*0038*/ 	.byte	0x04, 0x17
        /*003a*/ 	.short	(.L_37 - .L_36)
.L_36:
        /*003c*/ 	.word	0x00000000
        /*0040*/ 	.short	0x0005
        /*0042*/ 	.short	0x00c0
        /*0044*/ 	.byte	0x00, 0xf0, 0x01, 0x02


	//----- nvinfo : EIATTR_KPARAM_INFO
	.align		4
.L_37:
        /*0048*/ 	.byte	0x04, 0x17
        /*004a*/ 	.short	(.L_39 - .L_38)
.L_38:
        /*004c*/ 	.word	0x00000000
        /*0050*/ 	.short	0x0004
        /*0052*/ 	.short	0x0040
        /*0054*/ 	.byte	0x00, 0xf0, 0x01, 0x02


	//----- nvinfo : EIATTR_KPARAM_INFO
	.align		4
.L_39:
        /*0058*/ 	.byte	0x04, 0x17
        /*005a*/ 	.short	(.L_41 - .L_40)
.L_40:
        /*005c*/ 	.word	0x00000000
        /*0060*/ 	.short	0x0003
        /*0062*/ 	.short	0x0010
        /*0064*/ 	.byte	0x00, 0xf0, 0x11, 0x00


	//----- nvinfo : EIATTR_KPARAM_INFO
	.align		4
.L_41:
        /*0068*/ 	.byte	0x04, 0x17
        /*006a*/ 	.short	(.L_43 - .L_42)
.L_42:
        /*006c*/ 	.word	0x00000000
        /*0070*/ 	.short	0x0002
        /*0072*/ 	.short	0x000c
        /*0074*/ 	.byte	0x00, 0xf0, 0x11, 0x00


	//----- nvinfo : EIATTR_KPARAM_INFO
	.align		4
.L_43:
        /*0078*/ 	.byte	0x04, 0x17
        /*007a*/ 	.short	(.L_45 - .L_44)
.L_44:
        /*007c*/ 	.word	0x00000000
        /*0080*/ 	.short	0x0001
        /*0082*/ 	.short	0x0008
        /*0084*/ 	.byte	0x00, 0xf0, 0x11, 0x00


	//----- nvinfo : EIATTR_KPARAM_INFO
	.align		4
.L_45:
        /*0088*/ 	.byte	0x04, 0x17
        /*008a*/ 	.short	(.L_47 - .L_46)
.L_46:
        /*008c*/ 	.word	0x00000000
        /*0090*/ 	.short	0x0000
        /*0092*/ 	.short	0x0000
        /*0094*/ 	.byte	0x00, 0xf5, 0x21, 0x00


	//----- nvinfo : EIATTR_AT_ENTRY_FRAGMENTS
	.align		4
.L_47:
        /*0098*/ 	.byte	0x04, 0x4f
        /*009a*/ 	.short	(.L_49 - .L_48)


	//   ....[0]....
.L_48:
        /*009c*/ 	.word	0x00000004


	//----- nvinfo : EIATTR_RESERVED_SMEM_USED
	.align		4
.L_49:
        /*00a0*/ 	.byte	0x01, 0x41
	.zero		2


	//----- nvinfo : EIATTR_SPARSE_MMA_MASK
	.align		4
        /*00a4*/ 	.byte	0x03, 0x50
        /*00a6*/ 	.short	0x0000


	//----- nvinfo : EIATTR_TCGEN05_1CTA_USED
	.align		4
        /*00a8*/ 	.byte	0x01, 0x51
	.zero		2


	//----- nvinfo : EIATTR_MAXREG_COUNT
	.align		4
        /*00ac*/ 	.byte	0x03, 0x1b
        /*00ae*/ 	.short	0x00ff


	//----- nvinfo : EIATTR_NUM_BARRIERS
	.align		4
        /*00b0*/ 	.byte	0x02, 0x4c
        /*00b2*/ 	.byte	0x09
	.zero		1


	//----- nvinfo : EIATTR_INT_WARP_WIDE_INSTR_OFFSETS
	.align		4
        /*00b4*/ 	.byte	0x04, 0x31
        /*00b6*/ 	.short	(.L_51 - .L_50)


	//   ....[0]....
.L_50:
        /*00b8*/ 	.word	0x00004010


	//   ....[1]....
        /*00bc*/ 	.word	0x00004030


	//----- nvinfo : EIATTR_COOP_GROUP_MASK_REGIDS
	.align		4
.L_51:
        /*00c0*/ 	.byte	0x04, 0x29
        /*00c2*/ 	.short	(.L_53 - .L_52)


	//   ....[0]....
.L_52:
        /*00c4*/ 	.word	0xffffffff


	//   ....[1]....
        /*00c8*/ 	.word	0xffffffff


	//   ....[2]....
        /*00cc*/ 	.word	0xffffffff


	//   ....[3]....
        /*00d0*/ 	.word	0xffffffff


	//   ....[4]....
        /*00d4*/ 	.word	0xffffffff


	//   ....[5]....
        /*00d8*/ 	.word	0xffffffff


	//   ....[6]....
        /*00dc*/ 	.word	0xffffffff


	//   ....[7]....
        /*00e0*/ 	.word	0xffffffff


	//   ....[8]....
        /*00e4*/ 	.word	0xffffffff


	//   ....[9]....
        /*00e8*/ 	.word	0xffffffff


	//   ....[10]....
        /*00ec*/ 	.word	0xffffffff


	//   ....[11]....
        /*00f0*/ 	.word	0xffffffff


	//   ....[12]....
        /*00f4*/ 	.word	0xffffffff


	//   ....[13]....
        /*00f8*/ 	.word	0xffffffff


	//----- nvinfo : EIATTR_COOP_GROUP_INSTR_OFFSETS
	.align		4
.L_53:
        /*00fc*/ 	.byte	0x04, 0x28
        /*00fe*/ 	.short	(.L_55 - .L_54)


	//   ....[0]....
.L_54:
        /*0100*/ 	.word	0x00000030


	//   ....[1]....
        /*0104*/ 	.word	0x00000470


	//   ....[2]....
        /*0108*/ 	.word	0x00000730


	//   ....[3]....
        /*010c*/ 	.word	0x00000b70


	//   ....[4]....
        /*0110*/ 	.word	0x00000c20


	//   ....[5]....
        /*0114*/ 	.word	0x00000cd0


	//   ....[6]....
        /*0118*/ 	.word	0x000012c0


	//   ....[7]....
        /*011c*/ 	.word	0x000012e0


	//   ....[8]....
        /*0120*/ 	.word	0x00001300


	//   ....[9]....
        /*0124*/ 	.word	0x00001550


	//   ....[10]....
        /*0128*/ 	.word	0x00001580


	//   ....[11]....
        /*012c*/ 	.word	0x000015c0


	//   ....[12]....
        /*0130*/ 	.word	0x00003f30


	//   ....[13]....
        /*0134*/ 	.word	0x000040f0


	//----- nvinfo : EIATTR_VRC_CTA_INIT_COUNT
	.align		4
.L_55:
        /*0138*/ 	.byte	0x02, 0x4a
        /*013a*/ 	.byte	0x80
	.zero		1


	//----- nvinfo : EIATTR_MBARRIER_INSTR_OFFSETS
	.align		4
        /*013c*/ 	.byte	0x04, 0x39
        /*013e*/ 	.short	(.L_57 - .L_56)


	//   ....[0]....
.L_56:
        /*0140*/ 	.word	0x00000330
        /*0144*/ 	.word	0x000000ff
        /*0148*/ 	.word	0x00031800
        /*014c*/ 	.short	0x0100
        /*014e*/ 	.byte	0x05
	.zero		1


	//   ....[1]....
        /*0150*/ 	.word	0x00000340
        /*0154*/ 	.word	0x000000ff
        /*0158*/ 	.word	0x00031820
        /*015c*/ 	.short	0x0100
        /*015e*/ 	.byte	0x05
	.zero		1


	//   ....[2]....
        /*0160*/ 	.word	0x00000350
        /*0164*/ 	.word	0x000000ff
        /*0168*/ 	.word	0x00031840
        /*016c*/ 	.short	0x0100
        /*016e*/ 	.byte	0x05
	.zero		1


	//   ....[3]....
        /*0170*/ 	.word	0x00000360
        /*0174*/ 	.word	0x000000ff
        /*0178*/ 	.word	0x00031808
        /*017c*/ 	.short	0x0100
        /*017e*/ 	.byte	0x05
	.zero		1


	//   ....[4]....
        /*0180*/ 	.word	0x00000370
        /*0184*/ 	.word	0x000000ff
        /*0188*/ 	.word	0x00031828
        /*018c*/ 	.short	0x0100
        /*018e*/ 	.byte	0x05
	.zero		1


	//   ....[5]....
        /*0190*/ 	.word	0x00000380
        /*0194*/ 	.word	0x000000ff
        /*0198*/ 	.word	0x00031848
        /*019c*/ 	.short	0x0100
        /*019e*/ 	.byte	0x05
	.zero		1


	//   ....[6]....
        /*01a0*/ 	.word	0x00000390
        /*01a4*/ 	.word	0x000000ff
        /*01a8*/ 	.word	0x00031810
        /*01ac*/ 	.short	0x0100
        /*01ae*/ 	.byte	0x05
	.zero		1


	//   ....[7]....
        /*01b0*/ 	.word	0x000003a0
        /*01b4*/ 	.word	0x000000ff
        /*01b8*/ 	.word	0x00031830
        /*01bc*/ 	.short	0x0100
        /*01be*/ 	.byte	0x05
	.zero		1


	//   ....[8]....
        /*01c0*/ 	.word	0x000003b0
        /*01c4*/ 	.word	0x000000ff
        /*01c8*/ 	.word	0x00031850
        /*01cc*/ 	.short	0x0100
        /*01ce*/ 	.byte	0x05
	.zero		1


	//   ....[9]....
        /*01d0*/ 	.word	0x000003c0
        /*01d4*/ 	.word	0x000000ff
        /*01d8*/ 	.word	0x00031818
        /*01dc*/ 	.short	0x0100
        /*01de*/ 	.byte	0x05
	.zero		1


	//   ....[10]....
        /*01e0*/ 	.word	0x000003d0
        /*01e4*/ 	.word	0x000000ff
        /*01e8*/ 	.word	0x00031838
        /*01ec*/ 	.short	0x0100
        /*01ee*/ 	.byte	0x05
	.zero		1


	//   ....[11]....
        /*01f0*/ 	.word	0x000003e0
        /*01f4*/ 	.word	0x000000ff
        /*01f8*/ 	.word	0x00031858
        /*01fc*/ 	.short	0x0100
        /*01fe*/ 	.byte	0x05
	.zero		1


	//   ....[12]....
        /*0200*/ 	.word	0x000003f0
        /*0204*/ 	.word	0x000000ff
        /*0208*/ 	.word	0x00031860
        /*020c*/ 	.short	0x0100
        /*020e*/ 	.byte	0x05
	.zero		1


	//   ....[13]....
        /*0210*/ 	.word	0x00000400
        /*0214*/ 	.word	0x000000ff
        /*0218*/ 	.word	0x00031870
        /*021c*/ 	.short	0x0100
        /*021e*/ 	.byte	0x05
	.zero		1


	//   ....[14]....
        /*0220*/ 	.word	0x00000410
        /*0224*/ 	.word	0x000000ff
        /*0228*/ 	.word	0x00031868
        /*022c*/ 	.short	0x0100
        /*022e*/ 	.byte	0x05
	.zero		1


	//   ....[15]....
        /*0230*/ 	.word	0x00000420
        /*0234*/ 	.word	0x000000ff
        /*0238*/ 	.word	0x00031878
        /*023c*/ 	.short	0x0100
        /*023e*/ 	.byte	0x05
	.zero		1


	//   ....[16]....
        /*0240*/ 	.word	0x00000a20
        /*0244*/ 	.word	0x00000002
        /*0248*/ 	.word	0x00031800
        /*024c*/ 	.short	0x010a
        /*024e*/ 	.byte	0xff
	.zero		1


	//   ....[17]....
        /*0250*/ 	.word	0x00000db0
        /*0254*/ 	.word	0x00000002
        /*0258*/ 	.word	0x00000000
        /*025c*/ 	.short	0x0101
        /*025e*/ 	.byte	0xff
	.zero		1


	//   ....[18]....
        /*0260*/ 	.word	0x000010d0
        /*0264*/ 	.word	0x00000000
        /*0268*/ 	.word	0x00031870
        /*026c*/ 	.short	0x010a
        /*026e*/ 	.byte	0x08
	.zero		1


	//   ....[19]....
        /*0270*/ 	.word	0x00001150
        /*0274*/ 	.word	0x000000ff
        /*0278*/ 	.word	0x00031840
        /*027c*/ 	.short	0x010a
        /*027e*/ 	.byte	0x0a
	.zero		1


	//   ....[20]....
        /*0280*/ 	.word	0x00001520
        /*0284*/ 	.word	0x000000ff
        /*0288*/ 	.word	0x00031840
        /*028c*/ 	.short	0x010a
        /*028e*/ 	.byte	0x0d
	.zero		1


	//   ....[21]....
        /*0290*/ 	.word	0x00001b20
        /*0294*/ 	.word	0x00000008
        /*0298*/ 	.word	0x00031820
        /*029c*/ 	.short	0x010a
        /*029e*/ 	.byte	0xff
	.zero		1


	//   ....[22]....
        /*02a0*/ 	.word	0x00001e60
        /*02a4*/ 	.word	0x00000008
        /*02a8*/ 	.word	0x00031828
        /*02ac*/ 	.short	0x010a
        /*02ae*/ 	.byte	0xff
	.zero		1


	//   ....[23]....
        /*02b0*/ 	.word	0x00001fc0
        /*02b4*/ 	.word	0x00000008
        /*02b8*/ 	.word	0x00031830
        /*02bc*/ 	.short	0x010a
        /*02be*/ 	.byte	0xff
	.zero		1


	//   ....[24]....
        /*02c0*/ 	.word	0x00002110
        /*02c4*/ 	.word	0x00000008
        /*02c8*/ 	.word	0x00031838
        /*02cc*/ 	.short	0x010a
        /*02ce*/ 	.byte	0xff
	.zero		1


	//   ....[25]....
        /*02d0*/ 	.word	0x000025f0
        /*02d4*/ 	.word	0x00000002
        /*02d8*/ 	.word	0x00031860
        /*02dc*/ 	.short	0x010a
        /*02de*/ 	.byte	0xff
	.zero		1


	//   ....[26]....
        /*02e0*/ 	.word	0x00003db0
        /*02e4*/ 	.word	0x00000002
        /*02e8*/ 	.word	0x00000000
        /*02ec*/ 	.short	0x0101
        /*02ee*/ 	.byte	0xff
	.zero		1


	//   ....[27]....
        /*02f0*/ 	.word	0x00004120
        /*02f4*/ 	.word	0x00000002
        /*02f8*/ 	.word	0x00031800
        /*02fc*/ 	.short	0x010a
        /*02fe*/ 	.byte	0xff
	.zero		1


	//   ....[28]....
        /*0300*/ 	.word	0x000041a0
        /*0304*/ 	.word	0x00000000
        /*0308*/ 	.word	0x00031870
        /*030c*/ 	.short	0x010a
        /*030e*/ 	.byte	0xff
	.zero		1


	//   ....[29]....
        /*0310*/ 	.word	0x00004210
        /*0314*/ 	.word	0x00000002
        /*0318*/ 	.word	0x00031840
        /*031c*/ 	.short	0x010a
        /*031e*/ 	.byte	0xff
	.zero		1


	//   ....[30]....
        /*0320*/ 	.word	0x00004280
        /*0324*/ 	.word	0x00000002
        /*0328*/ 	.word	0x00031840
        /*032c*/ 	.short	0x010a
        /*032e*/ 	.byte	0xff
	.zero		1


	//   ....[31]....
        /*0330*/ 	.word	0x000042f0
        /*0334*/ 	.word	0x00000008
        /*0338*/ 	.word	0x00031820
        /*033c*/ 	.short	0x010a
        /*033e*/ 	.byte	0xff
	.zero		1


	//   ....[32]....
        /*0340*/ 	.word	0x00004360
        /*0344*/ 	.word	0x00000008
        /*0348*/ 	.word	0x00031828
        /*034c*/ 	.short	0x010a
        /*034e*/ 	.byte	0xff
	.zero		1


	//   ....[33]....
        /*0350*/ 	.word	0x000043d0
        /*0354*/ 	.word	0x00000008
        /*0358*/ 	.word	0x00031830
        /*035c*/ 	.short	0x010a
        /*035e*/ 	.byte	0xff
	.zero		1


	//   ....[34]....
        /*0360*/ 	.word	0x00004440
        /*0364*/ 	.word	0x00000008
        /*0368*/ 	.word	0x00031838
        /*036c*/ 	.short	0x010a
        /*036e*/ 	.byte	0xff
	.zero		1


	//   ....[35]....
        /*0370*/ 	.word	0x000044a0
        /*0374*/ 	.word	0x00000002
        /*0378*/ 	.word	0x00031860
        /*037c*/ 	.short	0x010a
        /*037e*/ 	.byte	0xff
	.zero		1


	//----- nvinfo : EIATTR_NUM_MBARRIERS
	.align		4
.L_57:
        /*0380*/ 	.byte	0x03, 0x38
        /*0382*/ 	.short	0x0010


	//----- nvinfo : EIATTR_EXIT_INSTR_OFFSETS
	.align		4
        /*0384*/ 	.byte	0x04, 0x1c
        /*0386*/ 	.short	(.L_59 - .L_58)


	//   ....[0]....
.L_58:
        /*0388*/ 	.word	0x00000830


	//   ....[1]....
        /*038c*/ 	.word	0x00000e10


	//   ....[2]....
        /*0390*/ 	.word	0x00000ef0


	//   ....[3]....
        /*0394*/ 	.word	0x00001840


	//   ....[4]....
        /*0398*/ 	.word	0x000018b0


	//   ....[5]....
        /*039c*/ 	.word	0x000022a0


	//   ....[6]....
        /*03a0*/ 	.word	0x00002300


	//   ....[7]....
        /*03a4*/ 	.word	0x00003f10


	//   ....[8]....
        /*03a8*/ 	.word	0x00004100


	//----- nvinfo : EIATTR_MAX_THREADS
	.align		4
.L_59:
        /*03ac*/ 	.byte	0x04, 0x05
        /*03ae*/ 	.short	(.L_61 - .L_60)
.L_60:
        /*03b0*/ 	.word	0x00000100
        /*03b4*/ 	.word	0x00000001
        /*03b8*/ 	.word	0x00000001


	//----- nvinfo : EIATTR_CRS_STACK_SIZE
	.align		4
.L_61:
        /*03bc*/ 	.byte	0x04, 0x1e
        /*03be*/ 	.short	(.L_63 - .L_62)
.L_62:
        /*03c0*/ 	.word	0x00000000


	//----- nvinfo : EIATTR_CBANK_PARAM_SIZE
	.align		4
.L_63:
        /*03c4*/ 	.byte	0x03, 0x19
        /*03c6*/ 	.short	0x02c0


	//----- nvinfo : EIATTR_PARAM_CBANK
	.align		4
        /*03c8*/ 	.byte	0x04, 0x0a
        /*03ca*/ 	.short	(.L_65 - .L_64)
	.align		4
.L_64:
        /*03cc*/ 	.word	index@(.nv.constant0._ZN9deep_gemm24sm100_fp8_gemm_1d1d_implILN4cute4UMMA5MajorE0ELS3_0ELj0ELj4096ELj7168ELj128ELj224ELj128ELj64ELj128ELj128ELj64ELj4ELj128ELj128ELj1ELb0ELj141ELNS_8GemmTypeE1ELb0EN7cutlass10bfloat16_tENS_16EpilogueIdentityEEEvPijjj14CUtensorMap_stS9_S9_S9_S9_)
        /*03d0*/ 	.short	0x0380
        /*03d2*/ 	.short	0x02c0


	//----- nvinfo : EIATTR_SW_WAR
	.align		4
.L_65:
        /*03d4*/ 	.byte	0x04, 0x36
        /*03d6*/ 	.short	(.L_67 - .L_66)
.L_66:
        /*03d8*/ 	.word	0x00000008
.L_67:


//--------------------- .nv.compat                --------------------------
	.section	.nv.compat,"",@"SHT_CUDA_COMPAT_INFO"
	.align	4
        /*0000*/ 	.byte	0x02, 0x02, 0x02, 0x00, 0x02, 0x05, 0x05, 0x00, 0x02, 0x03, 0x01, 0x00, 0x02, 0x06, 0x01, 0x00


//--------------------- .nv.callgraph             --------------------------
	.section	.nv.callgraph,"",@"SHT_CUDA_CALLGRAPH"
	.align	4
	.sectionentsize	8
	.align		4
        /*0000*/ 	.word	0x00000000
	.align		4
        /*0004*/ 	.word	0xffffffff
	.align		4
        /*0008*/ 	.word	0x00000000
	.align		4
        /*000c*/ 	.word	0xfffffffe
	.align		4
        /*0010*/ 	.word	0x00000000
	.align		4
        /*0014*/ 	.word	0xfffffffd
	.align		4
        /*0018*/ 	.word	0x00000000
	.align		4
        /*001c*/ 	.word	0xfffffffc


//--------------------- .nv.constant4             --------------------------
	.section	.nv.constant4,"a",@progbits
	.align	8
	.align		8
.nv.constant4:
        /*0000*/ 	.dword	_ZN47_INTERNAL_8206022a_9_kernel_cu_956a91b8_28926374cuda3std3__45__cpo5beginE
	.align		8
        /*0008*/ 	.dword	_ZN47_INTERNAL_8206022a_9_kernel_cu_956a91b8_28926374cuda3std3__45__cpo3endE
	.align		8
        /*0010*/ 	.dword	_ZN47_INTERNAL_8206022a_9_kernel_cu_956a91b8_28926374cuda3std3__45__cpo6cbeginE
	.align		8
        /*0018*/ 	.dword	_ZN47_INTERNAL_8206022a_9_kernel_cu_956a91b8_28926374cuda3std3__45__cpo4cendE
	.align		8
        /*0020*/ 	.dword	_ZN47_INTERNAL_8206022a_9_kernel_cu_956a91b8_28926374cuda3std3__449_GLOBAL__N__8206022a_9_kernel_cu_956a91b8_28926376ignoreE
	.align		8
        /*0028*/ 	.dword	_ZN47_INTERNAL_8206022a_9_kernel_cu_956a91b8_28926374cuda3std3__419piecewise_constructE
	.align		8
        /*0030*/ 	.dword	_ZN47_INTERNAL_8206022a_9_kernel_cu_956a91b8_28926374cuda3std3__48in_placeE
	.align		8
        /*0038*/ 	.dword	_ZN47_INTERNAL_8206022a_9_kernel_cu_956a91b8_28926374cuda3std6ranges3__45__cpo4swapE
	.align		8
        /*0040*/ 	.dword	_ZN47_INTERNAL_8206022a_9_kernel_cu_956a91b8_28926374cuda3std6ranges3__45__cpo9iter_moveE
	.align		8
        /*0048*/ 	.dword	_ZN47_INTERNAL_8206022a_9_kernel_cu_956a91b8_28926374cute7productE
	.align		8
        /*0050*/ 	.dword	_ZN47_INTERNAL_8206022a_9_kernel_cu_956a91b8_28926374cute1_E


//--------------------- .text._ZN9deep_gemm24sm100_fp8_gemm_1d1d_implILN4cute4UMMA5MajorE0ELS3_0ELj0ELj4096ELj7168ELj128ELj224ELj128ELj64ELj128ELj128ELj64ELj4ELj128ELj128ELj1ELb0ELj141ELNS_8GemmTypeE1ELb0EN7cutlass10bfloat16_tENS_16EpilogueIdentityEEEvPijjj14CUtensorMap_stS9_S9_S9_S9_ --------------------------
	.section	.text._ZN9deep_gemm24sm100_fp8_gemm_1d1d_implILN4cute4UMMA5MajorE0ELS3_0ELj0ELj4096ELj7168ELj128ELj224ELj128ELj64ELj128ELj128ELj64ELj4ELj128ELj128ELj1ELb0ELj141ELNS_8GemmTypeE1ELb0EN7cutlass10bfloat16_tENS_16EpilogueIdentityEEEvPijjj14CUtensorMap_stS9_S9_S9_S9_,"ax",@progbits
	.align	128
        .global         _ZN9deep_gemm24sm100_fp8_gemm_1d1d_implILN4cute4UMMA5MajorE0ELS3_0ELj0ELj4096ELj7168ELj128ELj224ELj128ELj64ELj128ELj128ELj64ELj4ELj128ELj128ELj1ELb0ELj141ELNS_8GemmTypeE1ELb0EN7cutlass10bfloat16_tENS_16EpilogueIdentityEEEvPijjj14CUtensorMap_stS9_S9_S9_S9_
        .type           _ZN9deep_gemm24sm100_fp8_gemm_1d1d_implILN4cute4UMMA5MajorE0ELS3_0ELj0ELj4096ELj7168ELj128ELj224ELj128ELj64ELj128ELj128ELj64ELj4ELj128ELj128ELj1ELb0ELj141ELNS_8GemmTypeE1ELb0EN7cutlass10bfloat16_tENS_16EpilogueIdentityEEEvPijjj14CUtensorMap_stS9_S9_S9_S9_,@function
        .size           _ZN9deep_gemm24sm100_fp8_gemm_1d1d_implILN4cute4UMMA5MajorE0ELS3_0ELj0ELj4096ELj7168ELj128ELj224ELj128ELj64ELj128ELj128ELj64ELj4ELj128ELj128ELj1ELb0ELj141ELNS_8GemmTypeE1ELb0EN7cutlass10bfloat16_tENS_16EpilogueIdentityEEEvPijjj14CUtensorMap_stS9_S9_S9_S9_,(.L_x_81 - _ZN9deep_gemm24sm100_fp8_gemm_1d1d_implILN4cute4UMMA5MajorE0ELS3_0ELj0ELj4096ELj7168ELj128ELj224ELj128ELj64ELj128ELj128ELj64ELj4ELj128ELj128ELj1ELb0ELj141ELNS_8GemmTypeE1ELb0EN7cutlass10bfloat16_tENS_16EpilogueIdentityEEEvPijjj14CUtensorMap_stS9_S9_S9_S9_)
        .other          _ZN9deep_gemm24sm100_fp8_gemm_1d1d_implILN4cute4UMMA5MajorE0ELS3_0ELj0ELj4096ELj7168ELj128ELj224ELj128ELj64ELj128ELj128ELj64ELj4ELj128ELj128ELj1ELb0ELj141ELNS_8GemmTypeE1ELb0EN7cutlass10bfloat16_tENS_16EpilogueIdentityEEEvPijjj14CUtensorMap_stS9_S9_S9_S9_,@"STO_CUDA_ENTRY STV_DEFAULT"
_ZN9deep_gemm24sm100_fp8_gemm_1d1d_implILN4cute4UMMA5MajorE0ELS3_0ELj0ELj4096ELj7168ELj128ELj224ELj128ELj64ELj128ELj128ELj64ELj4ELj128ELj128ELj1ELb0ELj141ELNS_8GemmTypeE1ELb0EN7cutlass10bfloat16_tENS_16EpilogueIdentityEEEvPijjj14CUtensorMap_stS9_S9_S9_S9_:
.text._ZN9deep_gemm24sm100_fp8_gemm_1d1d_implILN4cute4UMMA5MajorE0ELS3_0ELj0ELj4096ELj7168ELj128ELj224ELj128ELj64ELj128ELj128ELj64ELj4ELj128ELj128ELj1ELb0ELj141ELNS_8GemmTypeE1ELb0EN7cutlass10bfloat16_tENS_16EpilogueIdentityEEEvPijjj14CUtensorMap_stS9_S9_S9_S9_:
[----:B------:R-:W1:Y:S01]  /*0000*/  LDC R1, c[0x0][0x37c] ;  /* 0x0000df00ff017b82 */ /* 0x000e620000000800 */
[----:B------:R-:W2:Y:S02]  /*0010*/  S2R R0, SR_TID.X ;  /* 0x0000000000007919 */ /* 0x000ea40000002100 */
[----:B--2---:R-:W-:-:S05]  /*0020*/  SHF.R.U32.HI R0, RZ, 0x5, R0 ;  /* 0x00000005ff007819 */ /* 0x004fca0000011600 */
[----:B------:R-:W2:Y:S02]  /*0030*/  SHFL.IDX PT, R3, R0, RZ, 0x1f ;  /* 0x00001fff00037589 */ /* 0x000ea400000e0000 */
[----:B--2---:R-:W-:-:S13]  /*0040*/  ISETP.NE.AND P0, PT, R3, 0x2, PT ;  /* 0x000000020300780c */ /* 0x004fda0003f05270 */
[----:B-1----:R-:W-:Y:S05]  /*0050*/  @!P0 BRA `(.L_x_0) ;  /* 0x0000000400008947 */ /* 0x002fea0003800000 */
[----:B------:R-:W-:-:S13]  /*0060*/  ISETP.NE.AND P0, PT, R3, 0x1, PT ;  /* 0x000000010300780c */ /* 0x000fda0003f05270 */
[----:B------:R-:W-:Y:S05]  /*0070*/  @!P0 BRA `(.L_x_1) ;  /* 0x0000000000608947 */ /* 0x000fea0003800000 */
[----:B------:R-:W-:-:S13]  /*0080*/  ISETP.NE.AND P0, PT, R3, RZ, PT ;  /* 0x000000ff0300720c */ /* 0x000fda0003f05270 */
[----:B------:R-:W-:Y:S05]  /*0090*/  @P0 BRA `(.L_x_2) ;  /* 0x0000000400a80947 */ /* 0x000fea0003800000 */
[----:B------:R-:W-:Y:S01]  /*00a0*/  ELECT P0, URZ, PT ;  /* 0x0000000000ff782f */ /* 0x000fe20003800000 */
[----:B------:R-:W-:-:S12]  /*00b0*/  BSSY.RECONVERGENT B0, `(.L_x_3) ;  /* 0x0000013000007945 */ /* 0x000fd80003800200 */
[----:B------:R-:W-:Y:S05]  /*00c0*/  @!P0 BRA `(.L_x_4) ;  /* 0x0000000000448947 */ /* 0x000fea0003800000 */
[----:B------:R-:W1:Y:S02]  /*00d0*/  LDCU.64 UR4, c[0x0][0x348] ;  /* 0x00006900ff0477ac */ /* 0x000e640008000a00 */
[----:B-1----:R-:W-:Y:S02]  /*00e0*/  UIADD3 UR12, UP4, UPT, UR4, 0x40, URZ ;  /* 0x00000040040c7890 */ /* 0x002fe4000ff9e0ff */
[----:B------:R-:W-:Y:S02]  /*00f0*/  UIADD3 UR10, UP3, UPT, UR4, 0xc0, URZ ;  /* 0x000000c0040a7890 */ /* 0x000fe4000ff7e0ff */
[----:B------:R-:W-:Y:S02]  /*0100*/  UIADD3 UR8, UP2, UPT, UR4, 0x140, URZ ;  /* 0x0000014004087890 */ /* 0x000fe4000ff5e0ff */
[----:B------:R-:W-:Y:S02]  /*0110*/  UIADD3 UR6, UP1, UPT, UR4, 0x1c0, URZ ;  /* 0x000001c004067890 */ /* 0x000fe4000ff3e0ff */
[----:B------:R-:W-:-:S02]  /*0120*/  UIADD3 UR4, UP0, UPT, UR4, 0x240, URZ ;  /* 0x0000024004047890 */ /* 0x000fc4000ff1e0ff */
[----:B------:R-:W-:Y:S02]  /*0130*/  UIADD3.X UR13, UPT, UPT, URZ, UR5, URZ, UP4, !UPT ;  /* 0x00000005ff0d7290 */ /* 0x000fe4000a7fe4ff */
[----:B------:R-:W-:Y:S02]  /*0140*/  UIADD3.X UR11, UPT, UPT, URZ, UR5, URZ, UP3, !UPT ;  /* 0x00000005ff0b7290 */ /* 0x000fe40009ffe4ff */
[----:B------:R-:W-:Y:S02]  /*0150*/  UIADD3.X UR9, UPT, UPT, URZ, UR5, URZ, UP2, !UPT ;  /* 0x00000005ff097290 */ /* 0x000fe400097fe4ff */
[----:B------:R-:W-:Y:S02]  /*0160*/  UIADD3.X UR7, UPT, UPT, URZ, UR5, URZ, UP1, !UPT ;  /* 0x00000005ff077290 */ /* 0x000fe40008ffe4ff */
[----:B------:R-:W-:Y:S01]  /*0170*/  UIADD3.X UR5, UPT, UPT, URZ, UR5, URZ, UP0, !UPT ;  /* 0x00000005ff057290 */ /* 0x000fe200087fe4ff */
[----:B------:R1:W-:Y:S02]  /*0180*/  UTMACCTL.PF [UR12] ;  /* 0x000000000c0079b9 */ /* 0x0003e40008040000 */
[----:B------:R1:W-:Y:S02]  /*0190*/  UTMACCTL.PF [UR10] ;  /* 0x000000000a0079b9 */ /* 0x0003e40008040000 */
[----:B------:R1:W-:Y:S02]  /*01a0*/  UTMACCTL.PF [UR8] ;  /* 0x00000000080079b9 */ /* 0x0003e40008040000 */
[----:B------:R1:W-:Y:S02]  /*01b0*/  UTMACCTL.PF [UR6] ;  /* 0x00000000060079b9 */ /* 0x0003e40008040000 */
[----:B------:R1:W-:Y:S02]  /*01c0*/  UTMACCTL.PF [UR4] ;  /* 0x00000000040079b9 */ /* 0x0003e40008040000 */
[----:B-1----:R-:W-:Y:S01]  /*01d0*/  NOP ;  /* 0x0000000000007918 */ /* 0x002fe20000000000 */
.L_x_4:
[----:B------:R-:W-:Y:S05]  /*01e0*/  BSYNC.RECONVERGENT B0 ;  /* 0x0000000000007941 */ /* 0x000fea0003800200 */
.L_x_3:
[----:B------:R-:W-:Y:S05]  /*01f0*/  BRA `(.L_x_2) ;  /* 0x0000000400507947 */ /* 0x000fea0003800000 */
.L_x_1:
[----:B------:R-:W-:Y:S01]  /*0200*/  ELECT P0, URZ, PT ;  /* 0x0000000000ff782f */ /* 0x000fe20003800000 */
[----:B------:R-:W-:-:S12]  /*0210*/  BSSY.RECONVERGENT B0, `(.L_x_5) ;  /* 0x0000023000007945 */ /* 0x000fd80003800200 */
[----:B------:R-:W-:Y:S05]  /*0220*/  @!P0 BRA `(.L_x_6) ;  /* 0x0000000000848947 */ /* 0x000fea0003800000 */
[----:B------:R-:W1:Y:S01]  /*0230*/  S2UR UR5, SR_CgaCtaId ;  /* 0x00000000000579c3 */ /* 0x000e620000008800 */
[----:B------:R-:W-:Y:S01]  /*0240*/  UMOV UR7, 0x400 ;  /* 0x0000040000077882 */ /* 0x000fe20000000000 */
[----:B------:R-:W-:Y:S01]  /*0250*/  UMOV UR6, 0x1 ;  /* 0x0000000100067882 */ /* 0x000fe20000000000 */
[----:B------:R-:W-:Y:S02]  /*0260*/  UMOV UR4, 0x20 ;  /* 0x0000002000047882 */ /* 0x000fe40000000000 */
[----:B------:R-:W-:-:S04]  /*0270*/  UIADD3 UR8, UPT, UPT, -UR4, 0x100000, URZ ;  /* 0x0010000004087890 */ /* 0x000fc8000fffe1ff */
[----:B------:R-:W-:Y:S02]  /*0280*/  USHF.L.U32 UR9, UR8, 0xb, URZ ;  /* 0x0000000b08097899 */ /* 0x000fe400080006ff */
[----:B------:R-:W-:Y:S01]  /*0290*/  USHF.L.U32 UR8, UR8, 0x1, URZ ;  /* 0x0000000108087899 */ /* 0x000fe200080006ff */
[----:B------:R-:W-:Y:S02]  /*02a0*/  UMOV UR4, 0x80 ;  /* 0x0000008000047882 */ /* 0x000fe40000000000 */
[----:B------:R-:W-:-:S04]  /*02b0*/  UIADD3 UR10, UPT, UPT, -UR4, 0x100000, URZ ;  /* 0x00100000040a7890 */ /* 0x000fc8000fffe1ff */
[----:B------:R-:W-:Y:S02]  /*02c0*/  USHF.L.U32 UR11, UR10, 0xb, URZ ;  /* 0x0000000b0a0b7899 */ /* 0x000fe400080006ff */
[----:B------:R-:W-:Y:S02]  /*02d0*/  USHF.L.U32 UR10, UR10, 0x1, URZ ;  /* 0x000000010a0a7899 */ /* 0x000fe400080006ff */
[----:B-1----:R-:W-:Y:S02]  /*02e0*/  ULEA UR5, UR5, UR7, 0x18 ;  /* 0x0000000705057291 */ /* 0x002fe4000f8ec0ff */
[----:B------:R-:W-:-:S04]  /*02f0*/  UIADD3 UR6, UPT, UPT, -UR6, 0x100000, URZ ;  /* 0x0010000006067890 */ /* 0x000fc8000fffe1ff */
[----:B------:R-:W-:Y:S02]  /*0300*/  USHF.L.U32 UR7, UR6, 0xb, URZ ;  /* 0x0000000b06077899 */ /* 0x000fe400080006ff */
[----:B------:R-:W-:Y:S01]  /*0310*/  USHF.L.U32 UR6, UR6, 0x1, URZ ;  /* 0x0000000106067899 */ /* 0x000fe200080006ff */
[----:B------:R-:W1:Y:S11]  /*0320*/  FENCE.VIEW.ASYNC.S ;  /* 0x00000000000073c6 */ /* 0x000e760000000000 */
[----:B-1----:R1:W2:Y:S01]  /*0330*/  SYNCS.EXCH.64 URZ, [UR5+0x31800], UR6 ;  /* 0x0318000605ff75b2 */ /* 0x0022a20008000100 */
[----:B------:R1:W3:Y:S01]  /*0340*/  SYNCS.EXCH.64 URZ, [UR5+0x31820], UR6 ;  /* 0x0318200605ff75b2 */ /* 0x0002e20008000100 */
[----:B------:R1:W4:Y:S01]  /*0350*/  SYNCS.EXCH.64 URZ, [UR5+0x31840], UR8 ;  /* 0x0318400805ff75b2 */ /* 0x0003220008000100 */
[----:B------:R1:W1:Y:S01]  /*0360*/  SYNCS.EXCH.64 URZ, [UR5+0x31808], UR6 ;  /* 0x0318080605ff75b2 */ /* 0x0002620008000100 */
        /* <DEDUP_REMOVED lines=12> */
[----:B------:R-:W-:Y:S01]  /*0430*/  NOP ;  /* 0x0000000000007918 */ /* 0x000fe20000000000 */
.L_x_6:
[----:B-1----:R-:W-:Y:S05]  /*0440*/  BSYNC.RECONVERGENT B0 ;  /* 0x0000000000007941 */ /* 0x002fea0003800200 */
.L_x_5:
[----:B------:R-:W-:Y:S05]  /*0450*/  BRA `(.L_x_2) ;  /* 0x0000000000b87947 */ /* 0x000fea0003800000 */
.L_x_0:
[----:B------:R-:W1:Y:S01]  /*0460*/  S2UR UR6, SR_CgaCtaId ;  /* 0x00000000000679c3 */ /* 0x000e620000008800 */
[----:B------:R-:W-:Y:S01]  /*0470*/  NOP ;  /* 0x0000000000007918 */ /* 0x000fe20000000000 */
[----:B------:R-:W-:Y:S01]  /*0480*/  UMOV UR4, 0x40 ;  /* 0x0000004000047882 */ /* 0x000fe20000000000 */
[----:B------:R-:W-:Y:S01]  /*0490*/  UMOV UR5, 0x400 ;  /* 0x0000040000057882 */ /* 0x000fe20000000000 */
[----:B-1----:R-:W-:Y:S02]  /*04a0*/  ULEA UR4, UR6, UR4, 0x18 ;  /* 0x0000000406047291 */ /* 0x002fe4000f8ec0ff */
[----:B------:R-:W-:-:S07]  /*04b0*/  ULEA UR5, UR6, UR5, 0x18 ;  /* 0x0000000506057291 */ /* 0x000fce000f8ec0ff */
[----:B------:R-:W1:Y:S02]  /*04c0*/  LDS.U8 R0, [UR4] ;  /* 0x00000004ff007984 */ /* 0x000e640008000000 */
[----:B-1----:R-:W-:-:S13]  /*04d0*/  ISETP.NE.AND P0, PT, R0, RZ, PT ;  /* 0x000000ff0000720c */ /* 0x002fda0003f05270 */
[----:B------:R-:W-:Y:S05]  /*04e0*/  @P0 BRA `(.L_x_7) ;  /* 0x00000000007c0947 */ /* 0x000fea0003800000 */
[----:B------:R-:W-:-:S13]  /*04f0*/  ELECT P0, URZ, PT ;  /* 0x0000000000ff782f */ /* 0x000fda0003800000 */
[----:B------:R-:W-:Y:S05]  /*0500*/  @!P0 BRA `(.L_x_8) ;  /* 0x0000000000848947 */ /* 0x000fea0003800000 */
[----:B------:R-:W-:Y:S01]  /*0510*/  UMOV UR4, 0x10 ;  /* 0x0000001000047882 */ /* 0x000fe20000000000 */
[----:B------:R-:W-:-:S04]  /*0520*/  IMAD.MOV.U32 R2, RZ, RZ, 0xffff ;  /* 0x0000ffffff027424 */ /* 0x000fc800078e00ff */
[----:B------:R-:W-:Y:S04]  /*0530*/  DEPBAR.LE SB1, 0x36 ;  /* 0x00009d800000791a */ /* 0x000fe80000000000 */
[----:B------:R-:W1:Y:S02]  /*0540*/  UTCATOMSWS.FIND_AND_SET.ALIGN UP0, UR4, UR4 ;  /* 0x00000004000475e3 */ /* 0x000e640008000800 */
[----:B-1----:R-:W-:Y:S01]  /*0550*/  PLOP3.LUT P0, PT, PT, PT, UP0, 0x80, 0x8 ;  /* 0x000000000008781c */ /* 0x002fe20003f0f008 */
[----:B------:R-:W-:-:S03]  /*0560*/  IMAD.U32 R7, RZ, RZ, UR4 ;  /* 0x00000004ff077e24 */ /* 0x000fc6000f8e00ff */
[----:B------:R-:W-:-:S04]  /*0570*/  SEL R0, RZ, 0xffffffff, !P0 ;  /* 0xffffffffff007807 */ /* 0x000fc80004000000 */
[----:B------:R-:W-:Y:S01]  /*0580*/  ISETP.NE.AND P0, PT, R0, RZ, PT ;  /* 0x000000ff0000720c */ /* 0x000fe20003f05270 */
[----:B------:R-:W-:-:S12]  /*0590*/  IMAD.MOV.U32 R0, RZ, RZ, 0x1 ;  /* 0x00000001ff007424 */ /* 0x000fd800078e00ff */
[----:B------:R-:W-:Y:S05]  /*05a0*/  @P0 BRA `(.L_x_9) ;  /* 0x0000000000240947 */ /* 0x000fea0003800000 */
.L_x_10:
[----:B------:R-:W-:Y:S05]  /*05b0*/  NANOSLEEP 0x64 ;  /* 0x000000640000795d */ /* 0x000fea0003800000 */
[----:B------:R-:W-:-:S05]  /*05c0*/  UMOV UR4, 0x10 ;  /* 0x0000001000047882 */ /* 0x000fca0000000000 */
[----:B------:R-:W-:Y:S04]  /*05d0*/  DEPBAR.LE SB1, 0x36 ;  /* 0x00009d800000791a */ /* 0x000fe80000000000 */
[----:B------:R-:W1:Y:S02]  /*05e0*/  UTCATOMSWS.FIND_AND_SET.ALIGN UP0, UR4, UR4 ;  /* 0x00000004000475e3 */ /* 0x000e640008000800 */
[----:B-1----:R-:W-:Y:S01]  /*05f0*/  PLOP3.LUT P0, PT, PT, PT, UP0, 0x80, 0x8 ;  /* 0x000000000008781c */ /* 0x002fe20003f0f008 */
[----:B------:R-:W-:-:S03]  /*0600*/  IMAD.U32 R7, RZ, RZ, UR4 ;  /* 0x00000004ff077e24 */ /* 0x000fc6000f8e00ff */
[----:B------:R-:W-:-:S04]  /*0610*/  SEL R4, RZ, 0xffffffff, !P0 ;  /* 0xffffffffff047807 */ /* 0x000fc80004000000 */
[----:B------:R-:W-:-:S13]  /*0620*/  ISETP.NE.AND P0, PT, R4, RZ, PT ;  /* 0x000000ff0400720c */ /* 0x000fda0003f05270 */
[----:B------:R-:W-:Y:S05]  /*0630*/  @!P0 BRA `(.L_x_10) ;  /* 0xfffffffc00dc8947 */ /* 0x000fea000383ffff */
.L_x_9:
[C---:B------:R-:W-:Y:S01]  /*0640*/  VIADD R5, R7.reuse, 0x10 ;  /* 0x0000001007057836 */ /* 0x040fe20000000000 */
[----:B------:R-:W-:Y:S01]  /*0650*/  UMOV UR4, 0x50 ;  /* 0x0000005000047882 */ /* 0x000fe20000000000 */
[----:B------:R-:W-:Y:S01]  /*0660*/  SHF.L.U32 R2, R2, R7, RZ ;  /* 0x0000000702027219 */ /* 0x000fe200000006ff */
[----:B------:R-:W-:Y:S01]  /*0670*/  ULEA UR4, UR6, UR4, 0x18 ;  /* 0x0000000406047291 */ /* 0x000fe2000f8ec0ff */
[----:B------:R-:W-:Y:S01]  /*0680*/  IMAD.SHL.U32 R7, R7, 0x20, RZ ;  /* 0x0000002007077824 */ /* 0x000fe200078e00ff */
[----:B------:R-:W-:-:S04]  /*0690*/  SHF.L.U32 R5, R0, R5, RZ ;  /* 0x0000000500057219 */ /* 0x000fc800000006ff */
[----:B------:R-:W-:-:S05]  /*06a0*/  LOP3.LUT R2, R5, R2, RZ, 0xfc, !PT ;  /* 0x0000000205027212 */ /* 0x000fca00078efcff */
[----:B------:R1:W-:Y:S04]  /*06b0*/  ATOMS.OR RZ, [UR4], R2 ;  /* 0x00000002ffff798c */ /* 0x0003e8000b000004 */
[----:B------:R1:W-:Y:S01]  /*06c0*/  STS [UR5+0x31880], R7 ;  /* 0x03188007ff007988 */ /* 0x0003e20008000805 */
[----:B------:R-:W-:Y:S05]  /*06d0*/  BRA `(.L_x_8) ;  /* 0x0000000000107947 */ /* 0x000fea0003800000 */
.L_x_7:
[----:B------:R-:W-:Y:S02]  /*06e0*/  MOV R0, 0xffffffff ;  /* 0xffffffff00007802 */ /* 0x000fe40000000f00 */
[----:B------:R-:W-:-:S03]  /*06f0*/  MOV R4, 0x720 ;  /* 0x0000072000047802 */ /* 0x000fc60000000f00 */
[----:B------:R1:W-:Y:S04]  /*0700*/  STS [UR5+0x31880], R0 ;  /* 0x03188000ff007988 */ /* 0x0003e80008000805 */
[----:B-1----:R-:W-:Y:S05]  /*0710*/  CALL.REL.NOINC `($__internal_1_$__cuda_sm10x_tcgen05_guardrail_trap_phase_invalid_during_alloc) ;  /* 0x0000003c00807944 */ /* 0x002fea0003c00000 */
.L_x_8:
[----:B------:R-:W-:Y:S05]  /*0720*/  WARPSYNC.ALL ;  /* 0x0000000000007948 */ /* 0x000fea0003800000 */
[----:B------:R-:W-:Y:S01]  /*0730*/  NOP ;  /* 0x0000000000007918 */ /* 0x000fe20000000000 */
.L_x_2:
[----:B------:R-:W5:Y:S01]  /*0740*/  LDC R0, c[0x0][0x388] ;  /* 0x0000e200ff007b82 */ /* 0x000f620000000800 */
[----:B------:R-:W1:Y:S07]  /*0750*/  S2R R21, SR_LANEID ;  /* 0x0000000000157919 */ /* 0x000e6e0000000000 */
[----:B--234-:R-:W-:Y:S01]  /*0760*/  BAR.SYNC.DEFER_BLOCKING 0x0 ;  /* 0x0000000000007b1d */ /* 0x01cfe20000010000 */
[----:B------:R-:W-:Y:S02]  /*0770*/  ISETP.NE.AND P0, PT, R3, RZ, PT ;  /* 0x000000ff0300720c */ /* 0x000fe40003f05270 */
[----:B-----5:R-:W-:-:S04]  /*0780*/  IADD3 R0, PT, PT, R0, 0x7f, RZ ;  /* 0x0000007f00007810 */ /* 0x020fc80007ffe0ff */
[----:B------:R-:W-:-:S05]  /*0790*/  SHF.R.U32.HI R20, RZ, 0x7, R0 ;  /* 0x00000007ff147819 */ /* 0x000fca0000011600 */
[----:B------:R-:W-:Y:S02]  /*07a0*/  IMAD R5, R20, 0x13, RZ ;  /* 0x0000001314057824 */ /* 0x000fe400078e02ff */
[----:B-1----:R-:W-:Y:S05]  /*07b0*/  @!P0 BRA `(.L_x_11) ;  /* 0x00000010002c8947 */ /* 0x002fea0003800000 */
[----:B------:R-:W-:Y:S01]  /*07c0*/  ISETP.NE.AND P0, PT, R3, 0x1, PT ;  /* 0x000000010300780c */ /* 0x000fe20003f05270 */
[----:B------:R-:W1:-:S12]  /*07d0*/  S2UR UR5, SR_CgaCtaId ;  /* 0x00000000000579c3 */ /* 0x000e580000008800 */
[----:B------:R-:W-:Y:S05]  /*07e0*/  @!P0 BRA `(.L_x_12) ;  /* 0x0000000400948947 */ /* 0x000fea0003800000 */
[----:B------:R-:W-:-:S13]  /*07f0*/  ISETP.NE.AND P0, PT, R3, 0x2, PT ;  /* 0x000000020300780c */ /* 0x000fda0003f05270 */
[----:B------:R-:W-:Y:S05]  /*0800*/  @P0 BRA `(.L_x_13) ;  /* 0x0000001800b40947 */ /* 0x000fea0003800000 */
[----:B------:R-:W2:Y:S02]  /*0810*/  S2UR UR4, SR_CTAID.X ;  /* 0x00000000000479c3 */ /* 0x000ea40000002500 */
[----:B--2---:R-:W-:-:S13]  /*0820*/  ISETP.LE.U32.AND P0, PT, R5, UR4, PT ;  /* 0x0000000405007c0c */ /* 0x004fda000bf03070 */
[----:B-1----:R-:W-:Y:S05]  /*0830*/  @P0 EXIT ;  /* 0x000000000000094d */ /* 0x002fea0003800000 */
[--C-:B------:R-:W-:Y:S01]  /*0840*/  SHF.R.U32.HI R20, RZ, 0x3, R21.reuse ;  /* 0x00000003ff147819 */ /* 0x100fe20000011615 */
[----:B------:R-:W-:Y:S01]  /*0850*/  ULOP3.LUT UR4, URZ, UR4, URZ, 0x33, !UPT ;  /* 0x00000004ff047292 */ /* 0x000fe2000f8e33ff */
[----:B------:R-:W-:Y:S02]  /*0860*/  HFMA2 R15, -RZ, RZ, 0, 0 ;  /* 0x00000000ff0f7431 */ /* 0x000fe400000001ff */
[----:B------:R-:W-:Y:S01]  /*0870*/  IMAD.MOV.U32 R16, RZ, RZ, RZ ;  /* 0x000000ffff107224 */ /* 0x000fe200078e00ff */
[C---:B------:R-:W-:Y:S01]  /*0880*/  LOP3.LUT R6, R20.reuse, 0x1, RZ, 0x3c, !PT ;  /* 0x0000000114067812 */ /* 0x040fe200078e3cff */
[C---:B------:R-:W-:Y:S01]  /*0890*/  IMAD.SHL.U32 R0, R20.reuse, 0x20, RZ ;  /* 0x0000002014007824 */ /* 0x040fe200078e00ff */
[C---:B------:R-:W-:Y:S01]  /*08a0*/  LOP3.LUT R18, R20.reuse, 0x2, RZ, 0x3c, !PT ;  /* 0x0000000214127812 */ /* 0x040fe200078e3cff */
[----:B------:R-:W-:Y:S01]  /*08b0*/  VIADD R25, R5, UR4 ;  /* 0x0000000405197c36 */ /* 0x000fe20008000000 */
[----:B------:R-:W-:Y:S01]  /*08c0*/  LOP3.LUT R4, R20, 0x3, RZ, 0x3c, !PT ;  /* 0x0000000314047812 */ /* 0x000fe200078e3cff */
[----:B------:R-:W-:Y:S01]  /*08d0*/  IMAD R20, R21, 0x4, R20 ;  /* 0x0000000415147824 */ /* 0x000fe200078e0214 */
[C---:B------:R-:W-:Y:S01]  /*08e0*/  LOP3.LUT R2, R0.reuse, 0x20, RZ, 0x3c, !PT ;  /* 0x0000002000027812 */ /* 0x040fe200078e3cff */
[----:B------:R-:W-:Y:S01]  /*08f0*/  IMAD.HI.U32 R25, R25, 0x3a196b1f, RZ ;  /* 0x3a196b1f19197827 */ /* 0x000fe200078e00ff */
[C---:B------:R-:W-:Y:S01]  /*0900*/  LOP3.LUT R22, R0.reuse, 0x40, RZ, 0x3c, !PT ;  /* 0x0000004000167812 */ /* 0x040fe200078e3cff */
[----:B------:R-:W-:Y:S01]  /*0910*/  UMOV UR5, URZ ;  /* 0x000000ff00057c82 */ /* 0x000fe20008000000 */
[CC--:B------:R-:W-:Y:S01]  /*0920*/  IADD3 R24, PT, PT, R0.reuse, R21.reuse, RZ ;  /* 0x0000001500187210 */ /* 0x0c0fe20007ffe0ff */
[C---:B------:R-:W-:Y:S01]  /*0930*/  IMAD R19, R21.reuse, 0x4, R6 ;  /* 0x0000000415137824 */ /* 0x040fe200078e0206 */
[----:B------:R-:W-:Y:S01]  /*0940*/  LOP3.LUT R0, R0, 0x60, RZ, 0x3c, !PT ;  /* 0x0000006000007812 */ /* 0x000fe200078e3cff */
[C---:B------:R-:W-:Y:S01]  /*0950*/  IMAD R18, R21.reuse, 0x4, R18 ;  /* 0x0000000415127824 */ /* 0x040fe200078e0212 */
[----:B------:R-:W-:Y:S01]  /*0960*/  LEA R17, R21, R4, 0x2 ;  /* 0x0000000415117211 */ /* 0x000fe200078e10ff */
[----:B------:R-:W-:Y:S01]  /*0970*/  IMAD.IADD R23, R2, 0x1, R21 ;  /* 0x0000000102177824 */ /* 0x000fe200078e0215 */
[----:B------:R-:W-:Y:S01]  /*0980*/  SHF.R.U32.HI R25, RZ, 0x5, R25 ;  /* 0x00000005ff197819 */ /* 0x000fe20000011619 */
[----:B------:R-:W-:Y:S01]  /*0990*/  IMAD.IADD R22, R22, 0x1, R21 ;  /* 0x0000000116167824 */ /* 0x000fe200078e0215 */
[----:B------:R-:W-:-:S07]  /*09a0*/  IADD3 R21, PT, PT, R0, R21, RZ ;  /* 0x0000001500157210 */ /* 0x000fce0007ffe0ff */
.L_x_17:
[----:B-1----:R-:W1:Y:S01]  /*09b0*/  S2R R0, SR_CgaCtaId ;  /* 0x0000000000007919 */ /* 0x002e620000008800 */
[----:B------:R-:W-:Y:S01]  /*09c0*/  MOV R3, 0x400 ;  /* 0x0000040000037802 */ /* 0x000fe20000000f00 */
[----:B------:R-:W-:-:S03]  /*09d0*/  UMOV UR4, URZ ;  /* 0x000000ff00047c82 */ /* 0x000fc60008000000 */
[----:B-1----:R-:W-:-:S07]  /*09e0*/  LEA R0, R0, R3, 0x18 ;  /* 0x0000000300007211 */ /* 0x002fce00078ec0ff */
.L_x_16:
[----:B-1----:R-:W-:Y:S01]  /*09f0*/  LEA R2, R15, R0, 0x3 ;  /* 0x000000000f027211 */ /* 0x002fe200078e18ff */
[----:B------:R-:W-:Y:S01]  /*0a00*/  ULOP3.LUT UP0, URZ, UR4, 0x3, URZ, 0xc0, !UPT ;  /* 0x0000000304ff7892 */ /* 0x000fe2000f80c0ff */
[----:B------:R-:W-:-:S04]  /*0a10*/  SHF.L.U32 R5, R16, 0x1f, RZ ;  /* 0x0000001f10057819 */ /* 0x000fc800000006ff */
[----:B------:R-:W1:Y:S02]  /*0a20*/  SYNCS.PHASECHK.TRANS64.TRYWAIT P0, [R2+URZ+0x31800], R5 ;  /* 0x03180005020075a7 */ /* 0x000e6400080011ff */
[----:B-1----:R-:W-:Y:S05]  /*0a30*/  @!P0 BRA `(.L_x_14) ;  /* 0x0000003400b48947 */ /* 0x002fea0003800000 */
.L_x_60:
[----:B------:R-:W-:Y:S05]  /*0a40*/  BRA.U UP0, `(.L_x_15) ;  /* 0x0000000100bc7547 */ /* 0x000fea000b800000 */
[C-C-:B------:R-:W-:Y:S02]  /*0a50*/  IMAD R26, R15.reuse, 0x200, R0.reuse ;  /* 0x000002000f1a7824 */ /* 0x140fe400078e0200 */
[----:B------:R-:W-:Y:S02]  /*0a60*/  IMAD R3, R15, 0x400, R0 ;  /* 0x000004000f037824 */ /* 0x000fe400078e0200 */
[--C-:B------:R-:W-:Y:S01]  /*0a70*/  IMAD R9, R24, 0x4, R26.reuse ;  /* 0x0000000418097824 */ /* 0x100fe200078e021a */
[-C--:B------:R-:W-:Y:S01]  /*0a80*/  LEA R8, R23, R26.reuse, 0x2 ;  /* 0x0000001a17087211 */ /* 0x080fe200078e10ff */
[--C-:B------:R-:W-:Y:S01]  /*0a90*/  IMAD R29, R22, 0x4, R26.reuse ;  /* 0x00000004161d7824 */ /* 0x100fe200078e021a */
[-C--:B------:R-:W-:Y:S01]  /*0aa0*/  LEA R27, R21, R26.reuse, 0x2 ;  /* 0x0000001a151b7211 */ /* 0x080fe200078e10ff */
[--C-:B-1----:R-:W-:Y:S01]  /*0ab0*/  IMAD R5, R19, 0x4, R26.reuse ;  /* 0x0000000413057824 */ /* 0x102fe200078e021a */
[-C--:B------:R-:W-:Y:S01]  /*0ac0*/  LEA R6, R20, R26.reuse, 0x2 ;  /* 0x0000001a14067211 */ /* 0x080fe200078e10ff */
[----:B------:R-:W1:Y:S01]  /*0ad0*/  LDS R9, [R9+0x30000] ;  /* 0x0300000009097984 */ /* 0x000e620000000800 */
[----:B------:R-:W-:Y:S01]  /*0ae0*/  LEA R4, R18, R26, 0x2 ;  /* 0x0000001a12047211 */ /* 0x000fe200078e10ff */
[----:B------:R-:W-:Y:S01]  /*0af0*/  IMAD R26, R17, 0x4, R26 ;  /* 0x00000004111a7824 */ /* 0x000fe200078e021a */
[-C--:B------:R-:W-:Y:S01]  /*0b00*/  LEA R14, R24, R3.reuse, 0x2 ;  /* 0x00000003180e7211 */ /* 0x080fe200078e10ff */
[----:B------:R-:W2:Y:S01]  /*0b10*/  LDS R8, [R8+0x30000] ;  /* 0x0300000008087984 */ /* 0x000ea20000000800 */
[--C-:B------:R-:W-:Y:S01]  /*0b20*/  IMAD R11, R23, 0x4, R3.reuse ;  /* 0x00000004170b7824 */ /* 0x100fe200078e0203 */
[----:B------:R-:W-:Y:S01]  /*0b30*/  LEA R10, R22, R3, 0x2 ;  /* 0x00000003160a7211 */ /* 0x000fe200078e10ff */
[----:B------:R-:W-:Y:S01]  /*0b40*/  IMAD R7, R21, 0x4, R3 ;  /* 0x0000000415077824 */ /* 0x000fe200078e0203 */
[----:B------:R-:W3:Y:S04]  /*0b50*/  LDS R29, [R29+0x30000] ;  /* 0x030000001d1d7984 */ /* 0x000ee80000000800 */
[----:B------:R-:W4:Y:S01]  /*0b60*/  LDS R27, [R27+0x30000] ;  /* 0x030000001b1b7984 */ /* 0x000f220000000800 */
[----:B------:R-:W-:-:S03]  /*0b70*/  NOP ;  /* 0x0000000000007918 */ /* 0x000fc60000000000 */
[----:B-1----:R1:W-:Y:S04]  /*0b80*/  STS [R6+0x30000], R9 ;  /* 0x0300000906007388 */ /* 0x0023e80000000800 */
[----:B--2---:R2:W-:Y:S04]  /*0b90*/  STS [R5+0x30000], R8 ;  /* 0x0300000805007388 */ /* 0x0045e80000000800 */
[----:B---3--:R3:W-:Y:S04]  /*0ba0*/  STS [R4+0x30000], R29 ;  /* 0x0300001d04007388 */ /* 0x0087e80000000800 */
[----:B----4-:R-:W-:Y:S04]  /*0bb0*/  STS [R26+0x30000], R27 ;  /* 0x0300001b1a007388 */ /* 0x010fe80000000800 */
[----:B------:R-:W4:Y:S04]  /*0bc0*/  LDS R13, [R14+0x30800] ;  /* 0x030800000e0d7984 */ /* 0x000f280000000800 */
[----:B------:R-:W5:Y:S04]  /*0bd0*/  LDS R12, [R11+0x30800] ;  /* 0x030800000b0c7984 */ /* 0x000f680000000800 */
[----:B------:R-:W5:Y:S01]  /*0be0*/  LDS R9, [R10+0x30800] ;  /* 0x030800000a097984 */ /* 0x000f620000000800 */
[----:B-1----:R-:W-:-:S03]  /*0bf0*/  LEA R6, R20, R3, 0x2 ;  /* 0x0000000314067211 */ /* 0x002fc600078e10ff */
[----:B------:R-:W1:Y:S01]  /*0c00*/  LDS R8, [R7+0x30800] ;  /* 0x0308000007087984 */ /* 0x000e620000000800 */
[----:B--2---:R-:W-:Y:S01]  /*0c10*/  IMAD R5, R19, 0x4, R3 ;  /* 0x0000000413057824 */ /* 0x004fe200078e0203 */
[----:B------:R-:W-:Y:S01]  /*0c20*/  NOP ;  /* 0x0000000000007918 */ /* 0x000fe20000000000 */
[-C--:B---3--:R-:W-:Y:S02]  /*0c30*/  LEA R4, R18, R3.reuse, 0x2 ;  /* 0x0000000312047211 */ /* 0x088fe400078e10ff */
[----:B------:R-:W-:Y:S01]  /*0c40*/  LEA R3, R17, R3, 0x2 ;  /* 0x0000000311037211 */ /* 0x000fe200078e10ff */
[----:B----4-:R-:W-:Y:S04]  /*0c50*/  STS [R6+0x30800], R13 ;  /* 0x0308000d06007388 */ /* 0x010fe80000000800 */
[----:B-----5:R-:W-:Y:S04]  /*0c60*/  STS [R5+0x30800], R12 ;  /* 0x0308000c05007388 */ /* 0x020fe80000000800 */
[----:B------:R-:W-:Y:S04]  /*0c70*/  STS [R4+0x30800], R9 ;  /* 0x0308000904007388 */ /* 0x000fe80000000800 */
[----:B-1----:R-:W-:Y:S04]  /*0c80*/  STS [R3+0x30800], R8 ;  /* 0x0308000803007388 */ /* 0x002fe80000000800 */
[----:B------:R-:W1:Y:S04]  /*0c90*/  LDS R27, [R14+0x30a00] ;  /* 0x030a00000e1b7984 */ /* 0x000e680000000800 */
[----:B------:R-:W2:Y:S04]  /*0ca0*/  LDS R26, [R11+0x30a00] ;  /* 0x030a00000b1a7984 */ /* 0x000ea80000000800 */
[----:B------:R-:W3:Y:S04]  /*0cb0*/  LDS R29, [R10+0x30a00] ;  /* 0x030a00000a1d7984 */ /* 0x000ee80000000800 */
[----:B------:R-:W4:Y:S01]  /*0cc0*/  LDS R28, [R7+0x30a00] ;  /* 0x030a0000071c7984 */ /* 0x000f220000000800 */
[----:B------:R-:W-:-:S03]  /*0cd0*/  NOP ;  /* 0x0000000000007918 */ /* 0x000fc60000000000 */
[----:B-1----:R1:W-:Y:S04]  /*0ce0*/  STS [R6+0x30a00], R27 ;  /* 0x030a001b06007388 */ /* 0x0023e80000000800 */
[----:B--2---:R1:W-:Y:S04]  /*0cf0*/  STS [R5+0x30a00], R26 ;  /* 0x030a001a05007388 */ /* 0x0043e80000000800 */
[----:B---3--:R1:W-:Y:S04]  /*0d00*/  STS [R4+0x30a00], R29 ;  /* 0x030a001d04007388 */ /* 0x0083e80000000800 */
[----:B----4-:R1:W-:Y:S01]  /*0d10*/  STS [R3+0x30a00], R28 ;  /* 0x030a001c03007388 */ /* 0x0103e20000000800 */
[----:B------:R2:W-:Y:S06]  /*0d20*/  MEMBAR.ALL.CTA ;  /* 0x0000000000007992 */ /* 0x0005ec0000008000 */
[----:B--2---:R-:W2:Y:S02]  /*0d30*/  FENCE.VIEW.ASYNC.S ;  /* 0x00000000000073c6 */ /* 0x004ea40000000000 */
.L_x_15:
[----:B-1----:R-:W-:Y:S01]  /*0d40*/  VIADD R2, R2, 0x31840 ;  /* 0x0003184002027836 */ /* 0x002fe20000000000 */
[C---:B------:R-:W-:Y:S01]  /*0d50*/  ISETP.NE.AND P0, PT, R15.reuse, 0x3, PT ;  /* 0x000000030f00780c */ /* 0x040fe20003f05270 */
[----:B------:R-:W-:Y:S01]  /*0d60*/  VIADD R15, R15, 0x1 ;  /* 0x000000010f0f7836 */ /* 0x000fe20000000000 */
[----:B------:R-:W-:Y:S02]  /*0d70*/  UIADD3 UR4, UPT, UPT, UR4, 0x1, URZ ;  /* 0x0000000104047890 */ /* 0x000fe4000fffe0ff */
[----:B------:R-:W-:Y:S02]  /*0d80*/  PRMT R2, RZ, 0x654, R2 ;  /* 0x00000654ff027816 */ /* 0x000fe40000000002 */
[----:B------:R-:W-:Y:S01]  /*0d90*/  SEL R15, R15, RZ, P0 ;  /* 0x000000ff0f0f7207 */ /* 0x000fe20000000000 */
[----:B------:R-:W-:Y:S01]  /*0da0*/  UISETP.NE.AND UP0, UPT, UR4, 0x38, UPT ;  /* 0x000000380400788c */ /* 0x000fe2000bf05270 */
[----:B--2---:R1:W-:Y:S02]  /*0db0*/  SYNCS.ARRIVE.TRANS64.RED.A1T0 RZ, [R2+URZ], RZ ;  /* 0x000000ff02ff79a7 */ /* 0x0043e400081004ff */
[----:B------:R-:W-:-:S04]  /*0dc0*/  ISETP.NE.AND P0, PT, R15, RZ, PT ;  /* 0x000000ff0f00720c */ /* 0x000fc80003f05270 */
[----:B------:R-:W-:-:S04]  /*0dd0*/  SEL R3, RZ, 0x1, P0 ;  /* 0x00000001ff037807 */ /* 0x000fc80000000000 */
[----:B------:R-:W-:Y:S01]  /*0de0*/  LOP3.LUT R16, R16, R3, RZ, 0x3c, !PT ;  /* 0x0000000310107212 */ /* 0x000fe200078e3cff */
[----:B------:R-:W-:Y:S06]  /*0df0*/  BRA.U UP0, `(.L_x_16) ;  /* 0xfffffff900fc7547 */ /* 0x000fec000b83ffff */
[----:B------:R-:W-:-:S13]  /*0e00*/  ISETP.NE.AND P0, PT, R25, UR5, PT ;  /* 0x0000000519007c0c */ /* 0x000fda000bf05270 */
[----:B------:R-:W-:Y:S05]  /*0e10*/  @!P0 EXIT ;  /* 0x000000000000894d */ /* 0x000fea0003800000 */
[----:B------:R-:W-:Y:S01]  /*0e20*/  UIADD3 UR5, UPT, UPT, UR5, 0x1, URZ ;  /* 0x0000000105057890 */ /* 0x000fe2000fffe0ff */
[----:B------:R-:W-:Y:S05]  /*0e30*/  BRA `(.L_x_17) ;  /* 0xfffffff800dc7947 */ /* 0x000fea000383ffff */
.L_x_12:
[----:B-1----:R-:W-:-:S09]  /*0e40*/  UISETP.NE.AND UP0, UPT, UR5, URZ, UPT ;  /* 0x000000ff0500728c */ /* 0x002fd2000bf05270 */
[----:B------:R-:W-:Y:S05]  /*0e50*/  BRA.U UP0, `(.L_x_13) ;  /* 0x0000001500207547 */ /* 0x000fea000b800000 */
[----:B------:R-:W1:Y:S01]  /*0e60*/  S2UR UR4, SR_CTAID.X ;  /* 0x00000000000479c3 */ /* 0x000e620000002500 */
[----:B------:R-:W-:Y:S02]  /*0e70*/  UMOV UR8, 0x400 ;  /* 0x0000040000087882 */ /* 0x000fe40000000000 */
[----:B------:R-:W-:-:S04]  /*0e80*/  ULEA UR8, UR5, UR8, 0x18 ;  /* 0x0000000805087291 */ /* 0x000fc8000f8ec0ff */
[----:B------:R-:W-:Y:S02]  /*0e90*/  UIADD3 UR5, UPT, UPT, UR8, 0x14000, URZ ;  /* 0x0001400008057890 */ /* 0x000fe4000fffe0ff */
[----:B------:R-:W-:Y:S02]  /*0ea0*/  UIADD3 UR6, UPT, UPT, UR8, 0x4000, URZ ;  /* 0x0000400008067890 */ /* 0x000fe4000fffe0ff */
[----:B------:R-:W-:Y:S02]  /*0eb0*/  USHF.R.U32.HI UR5, URZ, 0x4, UR5 ;  /* 0x00000004ff057899 */ /* 0x000fe40008011605 */
[----:B------:R-:W-:Y:S02]  /*0ec0*/  USHF.R.U32.HI UR6, URZ, 0x4, UR6 ;  /* 0x00000004ff067899 */ /* 0x000fe40008011606 */
[----:B------:R-:W-:Y:S01]  /*0ed0*/  ULOP3.LUT UR5, UR5, 0x3fc0, URZ, 0xc0, !UPT ;  /* 0x00003fc005057892 */ /* 0x000fe2000f8ec0ff */
[----:B-1----:R-:W-:-:S13]  /*0ee0*/  ISETP.LE.U32.AND P0, PT, R5, UR4, PT ;  /* 0x0000000405007c0c */ /* 0x002fda000bf03070 */
[----:B------:R-:W-:Y:S05]  /*0ef0*/  @P0 EXIT ;  /* 0x000000000000094d */ /* 0x000fea0003800000 */
[----:B------:R-:W-:Y:S01]  /*0f00*/  ULOP3.LUT UR4, URZ, UR4, URZ, 0x33, !UPT ;  /* 0x00000004ff047292 */ /* 0x000fe2000f8e33ff */
[----:B------:R-:W-:Y:S01]  /*0f10*/  IMAD.U32 R0, RZ, RZ, UR5 ;  /* 0x00000005ff007e24 */ /* 0x000fe2000f8e00ff */
[----:B------:R-:W-:Y:S01]  /*0f20*/  ULOP3.LUT UR6, UR6, 0x3fc0, URZ, 0xc0, !UPT ;  /* 0x00003fc006067892 */ /* 0x000fe2000f8ec0ff */
[----:B------:R-:W-:Y:S01]  /*0f30*/  ISETP.GE.U32.AND P0, PT, R21, 0x4, PT ;  /* 0x000000041500780c */ /* 0x000fe20003f06070 */
[----:B------:R-:W-:Y:S01]  /*0f40*/  IMAD.MOV.U32 R4, RZ, RZ, RZ ;  /* 0x000000ffff047224 */ /* 0x000fe200078e00ff */
[----:B------:R-:W-:Y:S01]  /*0f50*/  UMOV UR17, URZ ;  /* 0x000000ff00117c82 */ /* 0x000fe20008000000 */
[----:B------:R-:W-:Y:S01]  /*0f60*/  VIADD R3, R5, UR4 ;  /* 0x0000000405037c36 */ /* 0x000fe20008000000 */
[----:B------:R-:W-:Y:S01]  /*0f70*/  UMOV UR15, URZ ;  /* 0x000000ff000f7c82 */ /* 0x000fe20008000000 */
[C---:B------:R-:W-:Y:S01]  /*0f80*/  IMAD R0, R21.reuse, 0x700, R0 ;  /* 0x0000070015007824 */ /* 0x040fe200078e0200 */
[----:B------:R-:W-:Y:S01]  /*0f90*/  LEA R7, R21, UR6, 0xa ;  /* 0x0000000615077c11 */ /* 0x000fe2000f8e50ff */
[----:B------:R-:W-:Y:S01]  /*0fa0*/  IMAD.HI.U32 R3, R3, 0x3a196b1f, RZ ;  /* 0x3a196b1f03037827 */ /* 0x000fe200078e00ff */
[----:B------:R-:W-:Y:S01]  /*0fb0*/  UMOV UR6, 0x1c0 ;  /* 0x000001c000067882 */ /* 0x000fe20000000000 */
[----:B------:R-:W-:Y:S01]  /*0fc0*/  UMOV UR7, 0x1c4 ;  /* 0x000001c400077882 */ /* 0x000fe20000000000 */
[----:B------:R-:W-:Y:S01]  /*0fd0*/  SEL R7, R7, RZ, !P0 ;  /* 0x000000ff07077207 */ /* 0x000fe20004000000 */
[----:B------:R-:W-:Y:S01]  /*0fe0*/  UMOV UR4, 0x1c0 ;  /* 0x000001c000047882 */ /* 0x000fe20000000000 */
[----:B------:R-:W-:Y:S01]  /*0ff0*/  SEL R5, R0, RZ, !P0 ;  /* 0x000000ff00057207 */ /* 0x000fe20004000000 */
[----:B------:R-:W-:Y:S01]  /*1000*/  UMOV UR5, 0x1c4 ;  /* 0x000001c400057882 */ /* 0x000fe20000000000 */
[----:B------:R-:W-:-:S07]  /*1010*/  SHF.R.U32.HI R3, RZ, 0x5, R3 ;  /* 0x00000005ff037819 */ /* 0x000fce0000011603 */
.L_x_24:
[----:B------:R-:W-:Y:S02]  /*1020*/  USHF.R.U32.HI UR10, URZ, 0x1, UR17 ;  /* 0x00000001ff0a7899 */ /* 0x000fe40008011611 */
[----:B------:R-:W-:Y:S02]  /*1030*/  USHF.L.U32 UR9, UR17, 0x3, URZ ;  /* 0x0000000311097899 */ /* 0x000fe400080006ff */
[----:B------:R-:W-:Y:S02]  /*1040*/  ULOP3.LUT UR10, UR10, 0x1, URZ, 0xc, !UPT ;  /* 0x000000010a0a7892 */ /* 0x000fe4000f8e0cff */
[----:B------:R-:W-:Y:S02]  /*1050*/  ULOP3.LUT UR9, UR9, 0x8, URZ, 0xc0, !UPT ;  /* 0x0000000809097892 */ /* 0x000fe4000f8ec0ff */
[----:B------:R-:W-:Y:S02]  /*1060*/  USHF.L.U32 UR10, UR10, 0x1f, URZ ;  /* 0x0000001f0a0a7899 */ /* 0x000fe400080006ff */
[----:B------:R-:W-:-:S02]  /*1070*/  ULOP3.LUT UR12, UR17, 0x1, URZ, 0xc0, !UPT ;  /* 0x00000001110c7892 */ /* 0x000fc4000f8ec0ff */
[----:B------:R-:W-:Y:S01]  /*1080*/  MOV R0, UR9 ;  /* 0x0000000900007c02 */ /* 0x000fe20008000f00 */
[----:B------:R-:W-:Y:S01]  /*1090*/  UIADD3 UR9, UPT, UPT, UR8, UR9, URZ ;  /* 0x0000000908097290 */ /* 0x000fe2000fffe0ff */
[----:B------:R-:W-:Y:S01]  /*10a0*/  MOV R9, UR10 ;  /* 0x0000000a00097c02 */ /* 0x000fe20008000f00 */
[----:B------:R-:W-:Y:S02]  /*10b0*/  UIMAD UR12, UR12, 0xe0, URZ ;  /* 0x000000e00c0c78a4 */ /* 0x000fe4000f8e02ff */
[----:B------:R-:W-:Y:S01]  /*10c0*/  UIADD3 UR11, UPT, UPT, UR9, 0x31860, URZ ;  /* 0x00031860090b7890 */ /* 0x000fe2000fffe0ff */
[----:B------:R-:W1:Y:S02]  /*10d0*/  SYNCS.PHASECHK.TRANS64.TRYWAIT P0, [R0+UR8+0x31870], R9 ;  /* 0x03187009000075a7 */ /* 0x000e640008001108 */
[----:B-1----:R-:W-:Y:S09]  /*10e0*/  @!P0 BRA `(.L_x_18) ;  /* 0x0000003000208947 */ /* 0x002ff20003800000 */
.L_x_62:
[----:B------:R-:W-:Y:S01]  /*10f0*/  NOP ;  /* 0x0000000000007918 */ /* 0x000fe20000000000 */
[----:B------:R-:W-:-:S05]  /*1100*/  UMOV UR16, URZ ;  /* 0x000000ff00107c82 */ /* 0x000fca0008000000 */
.L_x_23:
[----:B------:R-:W-:Y:S01]  /*1110*/  ULEA UR10, UR15, UR8, 0x3 ;  /* 0x000000080f0a7291 */ /* 0x000fe2000f8e18ff */
[----:B-1----:R-:W-:Y:S01]  /*1120*/  SHF.L.U32 R9, R4, 0x1f, RZ ;  /* 0x0000001f04097819 */ /* 0x002fe200000006ff */
[----:B------:R-:W-:Y:S01]  /*1130*/  ULOP3.LUT UP0, UR14, UR16, 0x2, URZ, 0xc0, !UPT ;  /* 0x00000002100e7892 */ /* 0x000fe2000f80c0ff */
[----:B------:R-:W-:Y:S06]  /*1140*/  MOV R0, UR15 ;  /* 0x0000000f00007c02 */ /* 0x000fec0008000f00 */
[----:B------:R-:W1:Y:S02]  /*1150*/  SYNCS.PHASECHK.TRANS64.TRYWAIT P0, [UR10+0x31840], R9 ;  /* 0x03184009ff0075a7 */ /* 0x000e64000800110a */
[----:B-12---:R-:W-:Y:S05]  /*1160*/  @!P0 BRA `(.L_x_19) ;  /* 0x0000003000208947 */ /* 0x006fea0003800000 */
.L_x_64:
[----:B------:R-:W-:Y:S01]  /*1170*/  NOP ;  /* 0x0000000000007918 */ /* 0x000fe20000000000 */
[----:B------:R-:W-:Y:S05]  /*1180*/  BRA.U UP0, `(.L_x_20) ;  /* 0x0000000100487547 */ /* 0x000fea000b800000 */
[----:B------:R-:W-:Y:S02]  /*1190*/  ULEA UR22, UR15, UR8, 0x9 ;  /* 0x000000080f167291 */ /* 0x000fe4000f8e48ff */
[----:B------:R-:W-:Y:S02]  /*11a0*/  ULEA UR9, UR15, UR8, 0xa ;  /* 0x000000080f097291 */ /* 0x000fe4000f8e50ff */
[----:B------:R-:W-:Y:S02]  /*11b0*/  UIADD3 UR22, UPT, UPT, UR22, 0x30000, URZ ;  /* 0x0003000016167890 */ /* 0x000fe4000fffe0ff */
[----:B------:R-:W-:Y:S02]  /*11c0*/  UIADD3 UR13, UPT, UPT, UR9, 0x30800, URZ ;  /* 0x00030800090d7890 */ /* 0x000fe4000fffe0ff */
[----:B------:R-:W-:Y:S02]  /*11d0*/  UIADD3 UR9, UPT, UPT, UR9, 0x30a00, URZ ;  /* 0x00030a0009097890 */ /* 0x000fe4000fffe0ff */
[----:B------:R-:W-:Y:S02]  /*11e0*/  USHF.R.U32.HI UR22, URZ, 0x4, UR22 ;  /* 0x00000004ff167899 */ /* 0x000fe40008011616 */
[----:B------:R-:W-:Y:S02]  /*11f0*/  USHF.R.U32.HI UR13, URZ, 0x4, UR13 ;  /* 0x00000004ff0d7899 */ /* 0x000fe4000801160d */
[----:B------:R-:W-:Y:S02]  /*1200*/  USHF.R.U32.HI UR9, URZ, 0x4, UR9 ;  /* 0x00000004ff097899 */ /* 0x000fe40008011609 */
[----:B------:R-:W-:Y:S02]  /*1210*/  ULOP3.LUT UR18, UR22, 0x3fe0, URZ, 0xc0, !UPT ;  /* 0x00003fe016127892 */ /* 0x000fe4000f8ec0ff */
[----:B------:R-:W-:Y:S02]  /*1220*/  ULOP3.LUT UR20, UR13, 0x3fc0, URZ, 0xc0, !UPT ;  /* 0x00003fc00d147892 */ /* 0x000fe4000f8ec0ff */
[----:B------:R-:W-:Y:S01]  /*1230*/  ULOP3.LUT UR22, UR9, 0x3fe0, URZ, 0xc0, !UPT ;  /* 0x00003fe009167892 */ /* 0x000fe2000f8ec0ff */
[----:B------:R-:W-:Y:S01]  /*1240*/  UMOV UR19, 0x4008 ;  /* 0x0000400800137882 */ /* 0x000fe20000000000 */
[----:B------:R-:W-:Y:S01]  /*1250*/  UMOV UR21, 0x4008 ;  /* 0x0000400800157882 */ /* 0x000fe20000000000 */
[----:B------:R-:W-:Y:S02]  /*1260*/  UMOV UR23, 0x4008 ;  /* 0x0000400800177882 */ /* 0x000fe40000000000 */
[----:B------:R2:W-:Y:S02]  /*1270*/  UTCCP.T.S.4x32dp128bit tmem[0x1c0], gdesc[UR18] ;  /* 0x0001c012ff0079e7 */ /* 0x0005e40009100000 */
[----:B------:R2:W-:Y:S02]  /*1280*/  UTCCP.T.S.4x32dp128bit tmem[0x1c4], gdesc[UR20] ;  /* 0x0001c414ff0079e7 */ /* 0x0005e40009100000 */
[----:B------:R2:W-:Y:S01]  /*1290*/  UTCCP.T.S.4x32dp128bit tmem[0x1c8], gdesc[UR22] ;  /* 0x0001c816ff0079e7 */ /* 0x0005e20009100000 */
[----:B------:R-:W-:Y:S02]  /*12a0*/  NOP ;  /* 0x0000000000007918 */ /* 0x000fe40000000000 */
.L_x_20:
[----:B------:R-:W-:Y:S01]  /*12b0*/  UISETP.NE.AND UP0, UPT, UR15, 0x3, UPT ;  /* 0x000000030f00788c */ /* 0x000fe2000bf05270 */
[----:B-1----:R-:W1:Y:S01]  /*12c0*/  SHFL.IDX PT, R2, R7, R0, 0x1f ;  /* 0x00001f0007027589 */ /* 0x002e6200000e0000 */
[----:B------:R-:W-:Y:S01]  /*12d0*/  UIADD3 UR9, UPT, UPT, UR15, 0x1, URZ ;  /* 0x000000010f097890 */ /* 0x000fe2000fffe0ff */
[----:B------:R-:W-:Y:S03]  /*12e0*/  NOP ;  /* 0x0000000000007918 */ /* 0x000fe60000000000 */
[----:B------:R-:W-:Y:S03]  /*12f0*/  USEL UR9, UR9, URZ, UP0 ;  /* 0x000000ff09097287 */ /* 0x000fe60008000000 */
[----:B------:R3:W4:Y:S01]  /*1300*/  SHFL.IDX PT, R6, R5, R0, 0x1f ;  /* 0x00001f0005067589 */ /* 0x00072200000e0000 */
[----:B------:R-:W-:Y:S02]  /*1310*/  USHF.L.U32 UR15, UR14, 0x4, URZ ;  /* 0x000000040e0f7899 */ /* 0x000fe400080006ff */
[----:B------:R-:W-:Y:S02]  /*1320*/  ULEA UR13, UR9, UR8, 0x3 ;  /* 0x00000008090d7291 */ /* 0x000fe4000f8e18ff */
[----:B------:R-:W-:Y:S01]  /*1330*/  ULEA UR14, UR14, 0x8b8, 0xd ;  /* 0x000008b80e0e7891 */ /* 0x000fe2000f8e68ff */
[----:B------:R-:W-:Y:S01]  /*1340*/  ISETP.NE.AND P0, PT, RZ, UR9, PT ;  /* 0x00000009ff007c0c */ /* 0x000fe2000bf05270 */
[----:B------:R-:W-:Y:S02]  /*1350*/  UISETP.NE.AND UP0, UPT, UR16, URZ, UPT ;  /* 0x000000ff1000728c */ /* 0x000fe4000bf05270 */
[----:B------:R-:W-:Y:S01]  /*1360*/  UPRMT UR15, UR15, 0x5410, UR14 ;  /* 0x000054100f0f7896 */ /* 0x000fe2000800000e */
[----:B------:R-:W-:Y:S01]  /*1370*/  SEL R11, RZ, 0x1, P0 ;  /* 0x00000001ff0b7807 */ /* 0x000fe20000000000 */
[----:B------:R-:W-:Y:S01]  /*1380*/  UIADD3 UR10, UPT, UPT, UR10, 0x31820, URZ ;  /* 0x000318200a0a7890 */ /* 0x000fe2000fffe0ff */
[----:B------:R-:W-:Y:S02]  /*1390*/  UMOV UR14, URZ ;  /* 0x000000ff000e7c82 */ /* 0x000fe40008000000 */
[----:B------:R-:W-:Y:S01]  /*13a0*/  LOP3.LUT R4, R4, R11, RZ, 0x3c, !PT ;  /* 0x0000000b04047212 */ /* 0x000fe200078e3cff */
[----:B--2---:R-:W-:Y:S01]  /*13b0*/  UMOV UR21, 0x40004040 ;  /* 0x4000404000157882 */ /* 0x004fe20000000000 */
[----:B------:R-:W-:Y:S01]  /*13c0*/  UMOV UR19, 0x40004040 ;  /* 0x4000404000137882 */ /* 0x000fe20000000000 */
[----:B------:R-:W-:Y:S01]  /*13d0*/  UMOV UR25, 0x40004040 ;  /* 0x4000404000197882 */ /* 0x000fe20000000000 */
[----:B------:R-:W-:Y:S01]  /*13e0*/  UMOV UR23, 0x40004040 ;  /* 0x4000404000177882 */ /* 0x000fe20000000000 */
[----:B------:R-:W-:Y:S01]  /*13f0*/  IMAD.U32 R9, R4, -0x80000000, RZ ;  /* 0x8000000004097824 */ /* 0x000fe200078e00ff */
[----:B------:R-:W-:Y:S01]  /*1400*/  UMOV UR29, 0x40004040 ;  /* 0x40004040001d7882 */ /* 0x000fe20000000000 */
[----:B------:R-:W-:Y:S01]  /*1410*/  UMOV UR27, 0x40004040 ;  /* 0x40004040001b7882 */ /* 0x000fe20000000000 */
[----:B------:R-:W-:Y:S01]  /*1420*/  UMOV UR33, 0x40004040 ;  /* 0x4000404000217882 */ /* 0x000fe20000000000 */
[----:B------:R-:W-:Y:S01]  /*1430*/  UMOV UR31, 0x40004040 ;  /* 0x40004040001f7882 */ /* 0x000fe20000000000 */
[----:B-1----:R-:W-:Y:S01]  /*1440*/  R2UR UR20, R2 ;  /* 0x00000000021472ca */ /* 0x002fe200000e0000 */
[----:B---3--:R-:W-:Y:S01]  /*1450*/  IMAD.U32 R0, RZ, RZ, UR9 ;  /* 0x00000009ff007e24 */ /* 0x008fe2000f8e00ff */
[----:B----4-:R-:W-:Y:S11]  /*1460*/  R2UR UR18, R6 ;  /* 0x00000000061272ca */ /* 0x010ff600000e0000 */
[----:B------:R-:W-:Y:S02]  /*1470*/  UIADD3 UR24, UPT, UPT, UR20, 0x2, URZ ;  /* 0x0000000214187890 */ /* 0x000fe4000fffe0ff */
[----:B------:R-:W-:Y:S01]  /*1480*/  UIADD3 UR22, UPT, UPT, UR18, 0x2, URZ ;  /* 0x0000000212167890 */ /* 0x000fe2000fffe0ff */
[----:B------:R1:W-:Y:S01]  /*1490*/  UTCQMMA gdesc[UR20], gdesc[UR18], tmem[UR12], tmem[UR14], idesc[UR15], tmem[UR6], UP0 ;  /* 0x00060e1214007dea */ /* 0x0003e2000800030c */
[----:B------:R-:W-:Y:S02]  /*14a0*/  UIADD3 UR28, UPT, UPT, UR20, 0x4, URZ ;  /* 0x00000004141c7890 */ /* 0x000fe4000fffe0ff */
[----:B------:R-:W-:Y:S02]  /*14b0*/  UIADD3 UR26, UPT, UPT, UR18, 0x4, URZ ;  /* 0x00000004121a7890 */ /* 0x000fe4000fffe0ff */
[----:B------:R-:W-:Y:S02]  /*14c0*/  UIADD3 UR32, UPT, UPT, UR20, 0x6, URZ ;  /* 0x0000000614207890 */ /* 0x000fe4000fffe0ff */
[----:B------:R-:W-:Y:S01]  /*14d0*/  UIADD3 UR30, UPT, UPT, UR18, 0x6, URZ ;  /* 0x00000006121e7890 */ /* 0x000fe2000fffe0ff */
[----:B------:R1:W-:Y:S04]  /*14e0*/  UTCQMMA gdesc[UR24], gdesc[UR22], tmem[UR12], tmem[UR14], idesc[UR15], tmem[UR6], UPT ;  /* 0x00060e1618007dea */ /* 0x0003e8000b80030c */
[----:B------:R1:W-:Y:S04]  /*14f0*/  UTCQMMA gdesc[UR28], gdesc[UR26], tmem[UR12], tmem[UR14], idesc[UR15], tmem[UR6], UPT ;  /* 0x00060e1a1c007dea */ /* 0x0003e8000b80030c */
[----:B------:R1:W-:Y:S01]  /*1500*/  UTCQMMA gdesc[UR32], gdesc[UR30], tmem[UR12], tmem[UR14], idesc[UR15], tmem[UR6], UPT ;  /* 0x00060e1e20007dea */ /* 0x0003e2000b80030c */
[----:B------:R1:W-:Y:S01]  /*1510*/  UTCBAR [UR10], URZ ;  /* 0x000000ff0a0073e9 */ /* 0x0003e200080000ff */
[----:B------:R-:W2:Y:S02]  /*1520*/  SYNCS.PHASECHK.TRANS64.TRYWAIT P0, [UR13+0x31840], R9 ;  /* 0x03184009ff0075a7 */ /* 0x000ea4000800110d */
[----:B-12---:R-:W-:Y:S05]  /*1530*/  @!P0 BRA `(.L_x_21) ;  /* 0x0000002c00488947 */ /* 0x006fea0003800000 */
.L_x_66:
[----:B------:R-:W-:Y:S01]  /*1540*/  UIADD3 UR10, UPT, UPT, UR16, 0x1, URZ ;  /* 0x00000001100a7890 */ /* 0x000fe2000fffe0ff */
[----:B-1----:R-:W1:Y:S01]  /*1550*/  SHFL.IDX PT, R2, R7, R0, 0x1f ;  /* 0x00001f0007027589 */ /* 0x002e6200000e0000 */
[----:B------:R-:W-:Y:S02]  /*1560*/  UIADD3 UR13, UPT, UPT, UR13, 0x31820, URZ ;  /* 0x000318200d0d7890 */ /* 0x000fe4000fffe0ff */
[----:B------:R-:W-:Y:S05]  /*1570*/  USHF.L.U32 UR14, UR10, 0xd, URZ ;  /* 0x0000000d0a0e7899 */ /* 0x000fea00080006ff */
[----:B------:R-:W2:Y:S01]  /*1580*/  SHFL.IDX PT, R6, R5, R0, 0x1f ;  /* 0x00001f0005067589 */ /* 0x000ea200000e0000 */
[----:B------:R-:W-:Y:S01]  /*1590*/  USHF.L.U32 UR15, UR10, 0x4, URZ ;  /* 0x000000040a0f7899 */ /* 0x000fe200080006ff */
[----:B------:R-:W-:Y:S01]  /*15a0*/  NOP ;  /* 0x0000000000007918 */ /* 0x000fe20000000000 */
[----:B------:R-:W-:Y:S01]  /*15b0*/  ULOP3.LUT UR14, UR14, 0x6000, URZ, 0xc0, !UPT ;  /* 0x000060000e0e7892 */ /* 0x000fe2000f8ec0ff */
[----:B------:R-:W-:Y:S01]  /*15c0*/  NOP ;  /* 0x0000000000007918 */ /* 0x000fe20000000000 */
[----:B------:R-:W-:Y:S02]  /*15d0*/  ULOP3.LUT UR15, UR15, 0x30, URZ, 0xc0, !UPT ;  /* 0x000000300f0f7892 */ /* 0x000fe4000f8ec0ff */
[----:B------:R-:W-:Y:S02]  /*15e0*/  ULOP3.LUT UR14, UR14, 0x8b8, URZ, 0xfc, !UPT ;  /* 0x000008b80e0e7892 */ /* 0x000fe4000f8efcff */
[----:B------:R-:W-:Y:S02]  /*15f0*/  UISETP.NE.AND UP0, UPT, UR10, 0x37, UPT ;  /* 0x000000370a00788c */ /* 0x000fe4000bf05270 */
[----:B------:R-:W-:Y:S01]  /*1600*/  UPRMT UR15, UR15, 0x5410, UR14 ;  /* 0x000054100f0f7896 */ /* 0x000fe2000800000e */
[----:B------:R-:W-:Y:S02]  /*1610*/  UMOV UR21, 0x40004040 ;  /* 0x4000404000157882 */ /* 0x000fe40000000000 */
[----:B------:R-:W-:Y:S01]  /*1620*/  UMOV UR14, URZ ;  /* 0x000000ff000e7c82 */ /* 0x000fe20008000000 */
[----:B------:R-:W-:Y:S01]  /*1630*/  UMOV UR19, 0x40004040 ;  /* 0x4000404000137882 */ /* 0x000fe20000000000 */
[----:B------:R-:W-:Y:S01]  /*1640*/  UMOV UR25, 0x40004040 ;  /* 0x4000404000197882 */ /* 0x000fe20000000000 */
[----:B------:R-:W-:Y:S01]  /*1650*/  UMOV UR23, 0x40004040 ;  /* 0x4000404000177882 */ /* 0x000fe20000000000 */
[----:B------:R-:W-:Y:S01]  /*1660*/  UMOV UR29, 0x40004040 ;  /* 0x40004040001d7882 */ /* 0x000fe20000000000 */
[----:B-1----:R-:W-:Y:S01]  /*1670*/  R2UR UR20, R2 ;  /* 0x00000000021472ca */ /* 0x002fe200000e0000 */
[----:B------:R-:W-:Y:S01]  /*1680*/  UMOV UR27, 0x40004040 ;  /* 0x40004040001b7882 */ /* 0x000fe20000000000 */
[----:B--2---:R-:W-:Y:S01]  /*1690*/  R2UR UR18, R6 ;  /* 0x00000000061272ca */ /* 0x004fe200000e0000 */
[----:B------:R-:W-:Y:S01]  /*16a0*/  UMOV UR33, 0x40004040 ;  /* 0x4000404000217882 */ /* 0x000fe20000000000 */
[----:B------:R-:W-:Y:S09]  /*16b0*/  UMOV UR31, 0x40004040 ;  /* 0x40004040001f7882 */ /* 0x000ff20000000000 */
[----:B------:R-:W-:Y:S02]  /*16c0*/  UIADD3 UR24, UPT, UPT, UR20, 0x2, URZ ;  /* 0x0000000214187890 */ /* 0x000fe4000fffe0ff */
[----:B------:R-:W-:Y:S01]  /*16d0*/  UIADD3 UR22, UPT, UPT, UR18, 0x2, URZ ;  /* 0x0000000212167890 */ /* 0x000fe2000fffe0ff */
[----:B------:R1:W-:Y:S01]  /*16e0*/  UTCQMMA gdesc[UR20], gdesc[UR18], tmem[UR12], tmem[UR14], idesc[UR15], tmem[UR4], UPT ;  /* 0x00040e1214007dea */ /* 0x0003e2000b80030c */
        /* <DEDUP_REMOVED lines=8> */
[----:B------:R-:W-:Y:S05]  /*1770*/  BRA.U UP0, `(.L_x_22) ;  /* 0x0000000100087547 */ /* 0x000fea000b800000 */
[----:B------:R2:W-:Y:S01]  /*1780*/  UTCBAR [UR11], URZ ;  /* 0x000000ff0b0073e9 */ /* 0x0005e200080000ff */
[----:B------:R-:W-:Y:S01]  /*1790*/  NOP ;  /* 0x0000000000007918 */ /* 0x000fe20000000000 */
.L_x_22:
[----:B------:R-:W-:Y:S02]  /*17a0*/  UISETP.NE.AND UP0, UPT, UR9, 0x3, UPT ;  /* 0x000000030900788c */ /* 0x000fe4000bf05270 */
[----:B------:R-:W-:Y:S02]  /*17b0*/  UIADD3 UR9, UPT, UPT, UR9, 0x1, URZ ;  /* 0x0000000109097890 */ /* 0x000fe4000fffe0ff */
[----:B------:R-:W-:Y:S02]  /*17c0*/  UIADD3 UR16, UPT, UPT, UR16, 0x2, URZ ;  /* 0x0000000210107890 */ /* 0x000fe4000fffe0ff */
[----:B-1----:R-:W-:Y:S02]  /*17d0*/  USEL UR15, UR9, URZ, UP0 ;  /* 0x000000ff090f7287 */ /* 0x002fe40008000000 */
[----:B------:R-:W-:Y:S04]  /*17e0*/  UISETP.NE.AND UP0, UPT, UR16, 0x38, UPT ;  /* 0x000000381000788c */ /* 0x000fe8000bf05270 */
[----:B------:R-:W-:Y:S04]  /*17f0*/  ISETP.NE.AND P0, PT, RZ, UR15, PT ;  /* 0x0000000fff007c0c */ /* 0x000fe8000bf05270 */
[----:B------:R-:W-:Y:S04]  /*1800*/  SEL R9, RZ, 0x1, P0 ;  /* 0x00000001ff097807 */ /* 0x000fe80000000000 */
[----:B------:R-:W-:Y:S01]  /*1810*/  LOP3.LUT R4, R4, R9, RZ, 0x3c, !PT ;  /* 0x0000000904047212 */ /* 0x000fe200078e3cff */
[----:B------:R-:W-:Y:S06]  /*1820*/  BRA.U UP0, `(.L_x_23) ;  /* 0xfffffff900387547 */ /* 0x000fec000b83ffff */
[----:B------:R-:W-:-:S13]  /*1830*/  ISETP.NE.AND P0, PT, R3, UR17, PT ;  /* 0x0000001103007c0c */ /* 0x000fda000bf05270 */
[----:B--2---:R-:W-:Y:S05]  /*1840*/  @!P0 EXIT ;  /* 0x000000000000894d */ /* 0x004fea0003800000 */
[----:B------:R-:W-:Y:S01]  /*1850*/  UIADD3 UR17, UPT, UPT, UR17, 0x1, URZ ;  /* 0x0000000111117890 */ /* 0x000fe2000fffe0ff */
[----:B------:R-:W-:Y:S11]  /*1860*/  BRA `(.L_x_24) ;  /* 0xfffffff400ec7947 */ /* 0x000ff6000383ffff */
.L_x_11:
[----:B------:R-:W-:-:S13]  /*1870*/  ELECT P0, URZ, PT ;  /* 0x0000000000ff782f */ /* 0x000fda0003800000 */
[----:B------:R-:W-:Y:S05]  /*1880*/  @!P0 BRA `(.L_x_13) ;  /* 0x0000000800948947 */ /* 0x000fea0003800000 */
[----:B------:R-:W1:Y:S02]  /*1890*/  S2R R12, SR_CTAID.X ;  /* 0x00000000000c7919 */ /* 0x000e640000002500 */
[----:B-1----:R-:W-:-:S13]  /*18a0*/  ISETP.GE.U32.AND P0, PT, R12, R5, PT ;  /* 0x000000050c00720c */ /* 0x002fda0003f06070 */
[----:B------:R-:W-:Y:S05]  /*18b0*/  @P0 EXIT ;  /* 0x000000000000094d */ /* 0x000fea0003800000 */
[----:B------:R-:W1:Y:S01]  /*18c0*/  LDC.64 R16, c[0x0][0x348] ;  /* 0x0000d200ff107b82 */ /* 0x000e620000000a00 */
[-C--:B------:R-:W-:Y:S01]  /*18d0*/  LOP3.LUT R0, RZ, R12.reuse, RZ, 0x33, !PT ;  /* 0x0000000cff007212 */ /* 0x080fe200078e33ff */
[----:B------:R-:W-:Y:S02]  /*18e0*/  HFMA2 R13, -RZ, RZ, 0, 0 ;  /* 0x00000000ff0d7431 */ /* 0x000fe400000001ff */
[----:B------:R-:W-:Y:S02]  /*18f0*/  IMAD.MOV.U32 R14, RZ, RZ, RZ ;  /* 0x000000ffff0e7224 */ /* 0x000fe400078e00ff */
[----:B------:R-:W-:Y:S02]  /*1900*/  IMAD.IADD R0, R5, 0x1, R0 ;  /* 0x0000000105007824 */ /* 0x000fe400078e0200 */
[----:B------:R-:W2:Y:S02]  /*1910*/  LDC.64 R6, c[0x0][0x358] ;  /* 0x0000d600ff067b82 */ /* 0x000ea40000000a00 */
[----:B------:R-:W-:Y:S01]  /*1920*/  IMAD.HI.U32 R11, R0, 0x3a196b1f, RZ ;  /* 0x3a196b1f000b7827 */ /* 0x000fe200078e00ff */
[----:B------:R-:W-:-:S04]  /*1930*/  MOV R0, R12 ;  /* 0x0000000c00007202 */ /* 0x000fc80000000f00 */
[----:B------:R-:W-:-:S07]  /*1940*/  SHF.R.U32.HI R11, RZ, 0x5, R11 ;  /* 0x00000005ff0b7819 */ /* 0x000fce000001160b */
.L_x_30:
[----:B------:R-:W-:Y:S02]  /*1950*/  SHF.R.U32.HI R3, RZ, 0x4, R0 ;  /* 0x00000004ff037819 */ /* 0x000fe40000011600 */
[----:B------:R-:W-:-:S03]  /*1960*/  MOV R4, 0x19d0 ;  /* 0x000019d000047802 */ /* 0x000fc60000000f00 */
[----:B------:R-:W-:-:S04]  /*1970*/  IMAD.HI.U32 R3, R3, 0xd79435f, RZ ;  /* 0x0d79435f03037827 */ /* 0x000fc800078e00ff */
[C---:B------:R-:W-:Y:S02]  /*1980*/  IMAD R35, R3.reuse, -0x10, R20 ;  /* 0xfffffff003237824 */ /* 0x040fe400078e0214 */
[----:B------:R-:W-:-:S03]  /*1990*/  IMAD R0, R3, -0x130, R0 ;  /* 0xfffffed003007824 */ /* 0x000fc600078e0200 */
[----:B------:R-:W-:Y:S02]  /*19a0*/  VIMNMX.U32 R35, PT, PT, R35, 0x10, PT ;  /* 0x0000001023237848 */ /* 0x000fe40003fe0000 */
[----:B-1----:R-:W-:Y:S02]  /*19b0*/  LOP3.LUT R8, R0, 0xffff, RZ, 0xc0, !PT ;  /* 0x0000ffff00087812 */ /* 0x002fe400078ec0ff */
[----:B-12---:R-:W-:Y:S05]  /*19c0*/  CALL.REL.NOINC `($__internal_3_$__cuda_sm20_div_u16) ;  /* 0x0000002800ec7944 */ /* 0x006fea0003c00000 */
[----:B------:R-:W-:Y:S01]  /*19d0*/  PRMT R35, R35, 0x9910, RZ ;  /* 0x0000991023237816 */ /* 0x000fe200000000ff */
[----:B------:R-:W1:Y:S01]  /*19e0*/  S2R R8, SR_CgaCtaId ;  /* 0x0000000000087919 */ /* 0x000e620000008800 */
[----:B------:R-:W-:Y:S01]  /*19f0*/  PRMT R2, R36, 0x9910, RZ ;  /* 0x0000991024027816 */ /* 0x000fe200000000ff */
[----:B------:R-:W2:Y:S01]  /*1a00*/  LDC.64 R4, c[0x0][0x380] ;  /* 0x0000e000ff047b82 */ /* 0x000ea20000000a00 */
[----:B------:R-:W-:-:S03]  /*1a10*/  MOV R10, 0x100 ;  /* 0x00000100000a7802 */ /* 0x000fc60000000f00 */
[----:B------:R-:W-:-:S04]  /*1a20*/  IMAD R2, R35, R2, RZ ;  /* 0x0000000223027224 */ /* 0x000fc800078e02ff */
[----:B------:R-:W-:-:S05]  /*1a30*/  IMAD.MOV R2, RZ, RZ, -R2 ;  /* 0x000000ffff027224 */ /* 0x000fca00078e0a02 */
[----:B------:R-:W-:-:S05]  /*1a40*/  PRMT R9, R2, 0x7710, RZ ;  /* 0x0000771002097816 */ /* 0x000fca00000000ff */
[----:B------:R-:W-:Y:S01]  /*1a50*/  IMAD.IADD R2, R0, 0x1, R9 ;  /* 0x0000000100027824 */ /* 0x000fe200078e0209 */
[----:B------:R-:W-:Y:S01]  /*1a60*/  LOP3.LUT R9, R36, 0xffff, RZ, 0xc0, !PT ;  /* 0x0000ffff24097812 */ /* 0x000fe200078ec0ff */
[----:B------:R-:W-:-:S03]  /*1a70*/  IMAD.MOV.U32 R0, RZ, RZ, RZ ;  /* 0x000000ffff007224 */ /* 0x000fc600078e00ff */
[----:B------:R-:W-:Y:S01]  /*1a80*/  LOP3.LUT R2, R2, 0xffff, RZ, 0xc0, !PT ;  /* 0x0000ffff02027812 */ /* 0x000fe200078ec0ff */
[----:B------:R-:W-:-:S04]  /*1a90*/  IMAD R9, R9, 0xe0, RZ ;  /* 0x000000e009097824 */ /* 0x000fc800078e02ff */
[----:B------:R-:W-:Y:S01]  /*1aa0*/  IMAD R2, R3, 0x10, R2 ;  /* 0x0000001003027824 */ /* 0x000fe200078e0202 */
[----:B------:R-:W-:-:S04]  /*1ab0*/  MOV R3, 0x400 ;  /* 0x0000040000037802 */ /* 0x000fc80000000f00 */
[----:B------:R-:W-:Y:S02]  /*1ac0*/  SHF.L.U32 R2, R2, 0x7, RZ ;  /* 0x0000000702027819 */ /* 0x000fe400000006ff */
[----:B-1----:R-:W-:-:S03]  /*1ad0*/  LEA R8, R8, R3, 0x18 ;  /* 0x0000000308087211 */ /* 0x002fc600078ec0ff */
[----:B--2---:R-:W-:-:S07]  /*1ae0*/  IMAD.WIDE.U32 R4, R2, 0x4, R4 ;  /* 0x0000000402047825 */ /* 0x004fce00078e0004 */
.L_x_29:
[----:B------:R-:W-:Y:S01]  /*1af0*/  LOP3.LUT R13, R13, 0x1, RZ, 0x3c, !PT ;  /* 0x000000010d0d7812 */ /* 0x000fe200078e3cff */
[----:B------:R-:W-:Y:S05]  /*1b00*/  YIELD ;  /* 0x0000000000007946 */ /* 0x000fea0003800000 */
[----:B------:R-:W-:Y:S04]  /*1b10*/  SHF.L.U32 R3, R13, 0x1f, RZ ;  /* 0x0000001f0d037819 */ /* 0x000fe800000006ff */
[----:B-1----:R-:W1:Y:S02]  /*1b20*/  SYNCS.PHASECHK.TRANS64.TRYWAIT P0, [R8+URZ+0x31820], R3 ;  /* 0x03182003080075a7 */ /* 0x002e6400080011ff */
[----:B-12---:R-:W-:Y:S05]  /*1b30*/  @!P0 BRA `(.L_x_25) ;  /* 0x0000002400e48947 */ /* 0x006fea0003800000 */
.L_x_68:
[----:B------:R-:W2:Y:S01]  /*1b40*/  LDCU.64 UR24, c[0x0][0x348] ;  /* 0x00006900ff1877ac */ /* 0x000ea20008000a00 */
[----:B------:R-:W-:Y:S01]  /*1b50*/  R2UR UR4, R6 ;  /* 0x00000000060472ca */ /* 0x000fe200000e0000 */
[----:B-1----:R-:W-:Y:S01]  /*1b60*/  IMAD.MOV.U32 R19, RZ, RZ, 0xb580 ;  /* 0x0000b580ff137424 */ /* 0x002fe200078e00ff */
[----:B------:R-:W-:Y:S01]  /*1b70*/  R2UR UR5, R7 ;  /* 0x00000000070572ca */ /* 0x000fe200000e0000 */
[----:B------:R-:W-:Y:S01]  /*1b80*/  IMAD.U32 R15, R13, -0x80000000, RZ ;  /* 0x800000000d0f7824 */ /* 0x000fe200078e00ff */
[----:B------:R-:W-:Y:S01]  /*1b90*/  R2UR UR19, R2 ;  /* 0x00000000021372ca */ /* 0x000fe200000e0000 */
[----:B------:R-:W-:Y:S01]  /*1ba0*/  UMOV UR6, 0x0 ;  /* 0x0000000000067882 */ /* 0x000fe20000000000 */
[----:B------:R-:W-:Y:S01]  /*1bb0*/  UMOV UR7, 0x10000000 ;  /* 0x1000000000077882 */ /* 0x000fe20000000000 */
[----:B------:R-:W-:Y:S02]  /*1bc0*/  R2UR UR15, R0 ;  /* 0x00000000000f72ca */ /* 0x000fe400000e0000 */
[----:B------:R-:W-:Y:S02]  /*1bd0*/  R2UR UR22, R9 ;  /* 0x00000000091672ca */ /* 0x000fe400000e0000 */
[C---:B------:R-:W-:Y:S02]  /*1be0*/  IADD3 R22, P0, PT, R16.reuse, 0xc0, RZ ;  /* 0x000000c010167810 */ /* 0x040fe40007f1e0ff */
[----:B------:R-:W-:Y:S02]  /*1bf0*/  IADD3 R24, P1, PT, R16, 0x40, RZ ;  /* 0x0000004010187810 */ /* 0x000fe40007f3e0ff */
[----:B------:R-:W3:Y:S01]  /*1c00*/  LDG.E.CONSTANT R3, desc[UR4][R4.64] ;  /* 0x0000000404037981 */ /* 0x000ee2000c1e9900 */
[----:B------:R-:W-:Y:S01]  /*1c10*/  R2UR UR9, R8 ;  /* 0x00000000080972ca */ /* 0x000fe200000e0000 */
[--C-:B------:R-:W-:Y:S01]  /*1c20*/  IMAD.X R23, RZ, RZ, R17.reuse, P0 ;  /* 0x000000ffff177224 */ /* 0x100fe200000e0611 */
[----:B------:R-:W-:Y:S01]  /*1c30*/  R2UR UR18, R10 ;  /* 0x000000000a1272ca */ /* 0x000fe200000e0000 */
[----:B------:R-:W-:Y:S01]  /*1c40*/  IMAD.X R25, RZ, RZ, R17, P1 ;  /* 0x000000ffff197224 */ /* 0x000fe200008e0611 */
[----:B------:R-:W-:Y:S01]  /*1c50*/  R2UR UR30, R24 ;  /* 0x00000000181e72ca */ /* 0x000fe200000e0000 */
[----:B------:R-:W-:Y:S01]  /*1c60*/  UMOV UR14, UR19 ;  /* 0x00000013000e7c82 */ /* 0x000fe20008000000 */
[----:B------:R-:W-:Y:S02]  /*1c70*/  R2UR UR26, R22 ;  /* 0x00000000161a72ca */ /* 0x000fe400000e0000 */
[----:B------:R-:W-:Y:S02]  /*1c80*/  R2UR UR31, R25 ;  /* 0x00000000191f72ca */ /* 0x000fe400000e0000 */
[----:B------:R-:W-:Y:S03]  /*1c90*/  R2UR UR27, R23 ;  /* 0x00000000171b72ca */ /* 0x000fe600000e0000 */
[----:B------:R-:W-:Y:S02]  /*1ca0*/  UIADD3 UR17, UPT, UPT, UR9, 0x31800, URZ ;  /* 0x0003180009117890 */ /* 0x000fe4000fffe0ff */
[----:B------:R-:W-:Y:S02]  /*1cb0*/  UIADD3 UR18, UPT, UPT, UR18, -0x100, URZ ;  /* 0xffffff0012127890 */ /* 0x000fe4000fffe0ff */
[----:B------:R-:W-:Y:S02]  /*1cc0*/  UIADD3 UR16, UPT, UPT, UR9, 0x4000, URZ ;  /* 0x0000400009107890 */ /* 0x000fe4000fffe0ff */
[----:B------:R-:W-:Y:S02]  /*1cd0*/  UIADD3 UR8, UPT, UPT, UR9, 0x14000, URZ ;  /* 0x0001400009087890 */ /* 0x000fe4000fffe0ff */
[----:B------:R-:W-:Y:S02]  /*1ce0*/  UIADD3 UR12, UPT, UPT, UR9, 0x30000, URZ ;  /* 0x00030000090c7890 */ /* 0x000fe4000fffe0ff */
[----:B------:R-:W-:Y:S01]  /*1cf0*/  UIADD3 UR20, UPT, UPT, UR9, 0x30800, URZ ;  /* 0x0003080009147890 */ /* 0x000fe2000fffe0ff */
[----:B------:R-:W-:Y:S02]  /*1d00*/  UMOV UR10, UR18 ;  /* 0x00000012000a7c82 */ /* 0x000fe40008000000 */
[----:B------:R1:W-:Y:S01]  /*1d10*/  UTMALDG.2D [UR16], [UR30], desc[UR6] ;  /* 0x000006101e0075b4 */ /* 0x0003e20008009000 */
[----:B------:R-:W-:Y:S01]  /*1d20*/  UMOV UR9, UR17 ;  /* 0x0000001100097c82 */ /* 0x000fe20008000000 */
[----:B------:R-:W-:Y:S01]  /*1d30*/  UMOV UR13, UR17 ;  /* 0x00000011000d7c82 */ /* 0x000fe20008000000 */
[----:B------:R-:W-:Y:S01]  /*1d40*/  UMOV UR21, UR17 ;  /* 0x0000001100157c82 */ /* 0x000fe20008000000 */
[C---:B---3--:R-:W-:Y:S01]  /*1d50*/  IMAD.SHL.U32 R18, R3.reuse, 0x1000, RZ ;  /* 0x0000100003127824 */ /* 0x048fe200078e00ff */
[C---:B------:R-:W-:Y:S01]  /*1d60*/  ISETP.GT.AND P0, PT, R3.reuse, RZ, PT ;  /* 0x000000ff0300720c */ /* 0x040fe20003f04270 */
[----:B--2---:R-:W-:Y:S01]  /*1d70*/  UIADD3 UR28, UP2, UPT, UR24, 0x140, URZ ;  /* 0x00000140181c7890 */ /* 0x004fe2000ff5e0ff */
[----:B------:R-:W-:Y:S01]  /*1d80*/  R2UR UR4, R3 ;  /* 0x00000000030472ca */ /* 0x000fe200000e0000 */
[----:B------:R-:W-:Y:S01]  /*1d90*/  UIADD3 UR24, UP1, UPT, UR24, 0x1c0, URZ ;  /* 0x000001c018187890 */ /* 0x000fe2000ff3e0ff */
[----:B------:R-:W-:Y:S01]  /*1da0*/  SEL R18, R18, RZ, P0 ;  /* 0x000000ff12127207 */ /* 0x000fe20000000000 */
[----:B------:R-:W-:Y:S02]  /*1db0*/  UIADD3.X UR29, UPT, UPT, URZ, UR25, URZ, UP2, !UPT ;  /* 0x00000019ff1d7290 */ /* 0x000fe400097fe4ff */
[----:B------:R-:W-:Y:S02]  /*1dc0*/  UIADD3.X UR25, UPT, UPT, URZ, UR25, URZ, UP1, !UPT ;  /* 0x00000019ff197290 */ /* 0x000fe40008ffe4ff */
[----:B------:R-:W-:Y:S05]  /*1dd0*/  IMAD.IADD R18, R9, 0x1, R18 ;  /* 0x0000000109127824 */ /* 0x000fea00078e0212 */
[----:B------:R-:W-:Y:S01]  /*1de0*/  R2UR UR11, R18 ;  /* 0x00000000120b72ca */ /* 0x000fe200000e0000 */
[----:B------:R-:W-:Y:S04]  /*1df0*/  UISETP.LT.AND UP0, UPT, URZ, UR4, UPT ;  /* 0x00000004ff00728c */ /* 0x000fe8000bf01270 */
[----:B------:R-:W-:Y:S04]  /*1e00*/  USEL UR4, URZ, UR4, !UP0 ;  /* 0x00000004ff047287 */ /* 0x000fe8000c000000 */
[----:B------:R-:W-:Y:S04]  /*1e10*/  UIMAD UR23, UR4, 0xe, UR15 ;  /* 0x0000000e041778a4 */ /* 0x000fe8000f8e020f */
[----:B------:R1:W-:Y:S01]  /*1e20*/  UTMALDG.2D [UR8], [UR26], desc[UR6] ;  /* 0x000006081a0075b4 */ /* 0x0003e20008009000 */
[----:B------:R1:W-:Y:S04]  /*1e30*/  UTMALDG.2D [UR12], [UR28], desc[UR6] ;  /* 0x0000060c1c0075b4 */ /* 0x0003e80008009000 */
[----:B------:R1:W-:Y:S01]  /*1e40*/  UTMALDG.2D [UR20], [UR24], desc[UR6] ;  /* 0x00000614180075b4 */ /* 0x0003e20008009000 */
[----:B------:R1:W-:Y:S01]  /*1e50*/  SYNCS.ARRIVE.TRANS64 RZ, [R8+URZ+0x31800], R19 ;  /* 0x0318001308ff79a7 */ /* 0x0003e200080000ff */
[----:B------:R-:W2:Y:S02]  /*1e60*/  SYNCS.PHASECHK.TRANS64.TRYWAIT P0, [R8+URZ+0x31828], R15 ;  /* 0x0318280f080075a7 */ /* 0x000ea400080011ff */
[----:B-12---:R-:W-:Y:S05]  /*1e70*/  @!P0 BRA `(.L_x_26) ;  /* 0x0000002400308947 */ /* 0x006fea0003800000 */
.L_x_70:
[----:B------:R-:W-:Y:S01]  /*1e80*/  R2UR UR4, R8 ;  /* 0x00000000080472ca */ /* 0x000fe200000e0000 */
[----:B------:R-:W-:Y:S01]  /*1e90*/  UMOV UR14, 0x0 ;  /* 0x00000000000e7882 */ /* 0x000fe20000000000 */
[----:B------:R-:W-:Y:S01]  /*1ea0*/  R2UR UR10, R10 ;  /* 0x000000000a0a72ca */ /* 0x000fe200000e0000 */
[----:B------:R-:W-:Y:S01]  /*1eb0*/  UMOV UR15, 0x10000000 ;  /* 0x10000000000f7882 */ /* 0x000fe20000000000 */
[----:B------:R-:W-:Y:S01]  /*1ec0*/  R2UR UR16, R24 ;  /* 0x00000000181072ca */ /* 0x000fe200000e0000 */
[----:B------:R-:W-:Y:S01]  /*1ed0*/  IMAD.MOV.U32 R19, RZ, RZ, 0xb000 ;  /* 0x0000b000ff137424 */ /* 0x000fe200078e00ff */
[----:B------:R-:W-:Y:S02]  /*1ee0*/  R2UR UR17, R25 ;  /* 0x00000000191172ca */ /* 0x000fe400000e0000 */
[----:B------:R-:W-:Y:S02]  /*1ef0*/  R2UR UR11, R2 ;  /* 0x00000000020b72ca */ /* 0x000fe400000e0000 */
[----:B------:R-:W-:Y:S02]  /*1f00*/  R2UR UR12, R22 ;  /* 0x00000000160c72ca */ /* 0x000fe400000e0000 */
[----:B------:R-:W-:Y:S01]  /*1f10*/  R2UR UR13, R23 ;  /* 0x00000000170d72ca */ /* 0x000fe200000e0000 */
[----:B------:R-:W-:Y:S01]  /*1f20*/  UIADD3 UR9, UPT, UPT, UR4, 0x31808, URZ ;  /* 0x0003180804097890 */ /* 0x000fe2000fffe0ff */
[----:B------:R-:W-:Y:S01]  /*1f30*/  R2UR UR7, R18 ;  /* 0x00000000120772ca */ /* 0x000fe200000e0000 */
[----:B------:R-:W-:Y:S02]  /*1f40*/  UIADD3 UR10, UPT, UPT, UR10, -0x80, URZ ;  /* 0xffffff800a0a7890 */ /* 0x000fe4000fffe0ff */
[----:B------:R-:W-:Y:S02]  /*1f50*/  UIADD3 UR8, UPT, UPT, UR4, 0x8000, URZ ;  /* 0x0000800004087890 */ /* 0x000fe4000fffe0ff */
[----:B------:R-:W-:Y:S01]  /*1f60*/  UIADD3 UR4, UPT, UPT, UR4, 0x1b000, URZ ;  /* 0x0001b00004047890 */ /* 0x000fe2000fffe0ff */
[----:B------:R-:W-:Y:S02]  /*1f70*/  UMOV UR5, UR9 ;  /* 0x0000000900057c82 */ /* 0x000fe40008000000 */
[----:B------:R-:W-:Y:S04]  /*1f80*/  UMOV UR6, UR10 ;  /* 0x0000000a00067c82 */ /* 0x000fe80008000000 */
[----:B------:R2:W-:Y:S02]  /*1f90*/  UTMALDG.2D [UR8], [UR16], desc[UR14] ;  /* 0x00000e08100075b4 */ /* 0x0005e40008009000 */
[----:B------:R2:W-:Y:S01]  /*1fa0*/  UTMALDG.2D [UR4], [UR12], desc[UR14] ;  /* 0x00000e040c0075b4 */ /* 0x0005e20008009000 */
[----:B------:R2:W-:Y:S01]  /*1fb0*/  SYNCS.ARRIVE.TRANS64 RZ, [R8+URZ+0x31808], R19 ;  /* 0x0318081308ff79a7 */ /* 0x0005e200080000ff */
[----:B------:R-:W3:Y:S02]  /*1fc0*/  SYNCS.PHASECHK.TRANS64.TRYWAIT P0, [R8+URZ+0x31830], R15 ;  /* 0x0318300f080075a7 */ /* 0x000ee400080011ff */
[----:B--23--:R-:W-:Y:S05]  /*1fd0*/  @!P0 BRA `(.L_x_27) ;  /* 0x0000002000f48947 */ /* 0x00cfea0003800000 */
.L_x_72:
[----:B------:R-:W-:Y:S01]  /*1fe0*/  R2UR UR4, R8 ;  /* 0x00000000080472ca */ /* 0x000fe200000e0000 */
[----:B------:R-:W-:Y:S01]  /*1ff0*/  UMOV UR14, 0x0 ;  /* 0x00000000000e7882 */ /* 0x000fe20000000000 */
[----:B------:R-:W-:Y:S01]  /*2000*/  R2UR UR10, R10 ;  /* 0x000000000a0a72ca */ /* 0x000fe200000e0000 */
[----:B------:R-:W-:Y:S01]  /*2010*/  UMOV UR15, 0x10000000 ;  /* 0x10000000000f7882 */ /* 0x000fe20000000000 */
[----:B------:R-:W-:Y:S01]  /*2020*/  R2UR UR16, R24 ;  /* 0x00000000181072ca */ /* 0x000fe200000e0000 */
[----:B------:R-:W-:Y:S01]  /*2030*/  VIADD R3, R10, 0x80 ;  /* 0x000000800a037836 */ /* 0x000fe20000000000 */
[----:B------:R-:W-:Y:S02]  /*2040*/  R2UR UR17, R25 ;  /* 0x00000000191172ca */ /* 0x000fe400000e0000 */
[----:B------:R-:W-:Y:S02]  /*2050*/  R2UR UR11, R2 ;  /* 0x00000000020b72ca */ /* 0x000fe400000e0000 */
[----:B------:R-:W-:Y:S02]  /*2060*/  R2UR UR12, R22 ;  /* 0x00000000160c72ca */ /* 0x000fe400000e0000 */
[----:B------:R-:W-:Y:S01]  /*2070*/  R2UR UR13, R23 ;  /* 0x00000000170d72ca */ /* 0x000fe200000e0000 */
[----:B------:R-:W-:Y:S01]  /*2080*/  UIADD3 UR9, UPT, UPT, UR4, 0x31810, URZ ;  /* 0x0003181004097890 */ /* 0x000fe2000fffe0ff */
[----:B------:R-:W-:Y:S01]  /*2090*/  R2UR UR7, R18 ;  /* 0x00000000120772ca */ /* 0x000fe200000e0000 */
[----:B------:R-:W-:Y:S02]  /*20a0*/  UIADD3 UR8, UPT, UPT, UR4, 0xc000, URZ ;  /* 0x0000c00004087890 */ /* 0x000fe4000fffe0ff */
[----:B------:R-:W-:Y:S01]  /*20b0*/  UIADD3 UR4, UPT, UPT, UR4, 0x22000, URZ ;  /* 0x0002200004047890 */ /* 0x000fe2000fffe0ff */
[----:B------:R-:W-:Y:S02]  /*20c0*/  UMOV UR6, UR10 ;  /* 0x0000000a00067c82 */ /* 0x000fe40008000000 */
[----:B------:R-:W-:Y:S04]  /*20d0*/  UMOV UR5, UR9 ;  /* 0x0000000900057c82 */ /* 0x000fe80008000000 */
[----:B------:R2:W-:Y:S03]  /*20e0*/  UTMALDG.2D [UR8], [UR16], desc[UR14] ;  /* 0x00000e08100075b4 */ /* 0x0005e60008009000 */
[----:B------:R2:W-:Y:S01]  /*20f0*/  UTMALDG.2D [UR4], [UR12], desc[UR14] ;  /* 0x00000e040c0075b4 */ /* 0x0005e20008009000 */
[----:B------:R2:W-:Y:S01]  /*2100*/  SYNCS.ARRIVE.TRANS64 RZ, [R8+URZ+0x31810], R19 ;  /* 0x0318101308ff79a7 */ /* 0x0005e200080000ff */
[----:B------:R-:W3:Y:S02]  /*2110*/  SYNCS.PHASECHK.TRANS64.TRYWAIT P0, [R8+URZ+0x31838], R15 ;  /* 0x0318380f080075a7 */ /* 0x000ee400080011ff */
[----:B--23--:R-:W-:Y:S05]  /*2120*/  @!P0 BRA `(.L_x_28) ;  /* 0x0000002000bc8947 */ /* 0x00cfea0003800000 */
.L_x_74:
[----:B------:R-:W-:Y:S01]  /*2130*/  R2UR UR4, R8 ;  /* 0x00000000080472ca */ /* 0x000fe200000e0000 */
[----:B------:R-:W-:Y:S01]  /*2140*/  UMOV UR14, 0x0 ;  /* 0x00000000000e7882 */ /* 0x000fe20000000000 */
[----:B------:R-:W-:Y:S01]  /*2150*/  R2UR UR16, R24 ;  /* 0x00000000181072ca */ /* 0x000fe200000e0000 */
[----:B------:R-:W-:Y:S01]  /*2160*/  UMOV UR15, 0x10000000 ;  /* 0x10000000000f7882 */ /* 0x000fe20000000000 */
[----:B------:R-:W-:Y:S01]  /*2170*/  R2UR UR17, R25 ;  /* 0x00000000191172ca */ /* 0x000fe200000e0000 */
[----:B------:R-:W-:Y:S01]  /*2180*/  VIADD R10, R10, 0x200 ;  /* 0x000002000a0a7836 */ /* 0x000fe20000000000 */
[----:B------:R-:W-:Y:S01]  /*2190*/  R2UR UR10, R3 ;  /* 0x00000000030a72ca */ /* 0x000fe200000e0000 */
[----:B------:R-:W-:Y:S01]  /*21a0*/  VIADD R0, R0, 0x1 ;  /* 0x0000000100007836 */ /* 0x000fe20000000000 */
[----:B------:R-:W-:Y:S02]  /*21b0*/  R2UR UR11, R2 ;  /* 0x00000000020b72ca */ /* 0x000fe400000e0000 */
[----:B------:R-:W-:Y:S02]  /*21c0*/  R2UR UR12, R22 ;  /* 0x00000000160c72ca */ /* 0x000fe400000e0000 */
[----:B------:R-:W-:Y:S01]  /*21d0*/  R2UR UR13, R23 ;  /* 0x00000000170d72ca */ /* 0x000fe200000e0000 */
[----:B------:R-:W-:Y:S01]  /*21e0*/  UIADD3 UR9, UPT, UPT, UR4, 0x31818, URZ ;  /* 0x0003181804097890 */ /* 0x000fe2000fffe0ff */
[----:B------:R-:W-:Y:S01]  /*21f0*/  R2UR UR7, R18 ;  /* 0x00000000120772ca */ /* 0x000fe200000e0000 */
[----:B------:R-:W-:Y:S01]  /*2200*/  UIADD3 UR8, UPT, UPT, UR4, 0x10000, URZ ;  /* 0x0001000004087890 */ /* 0x000fe2000fffe0ff */
[----:B------:R-:W-:Y:S01]  /*2210*/  ISETP.NE.AND P0, PT, R10, 0x1d00, PT ;  /* 0x00001d000a00780c */ /* 0x000fe20003f05270 */
[----:B------:R-:W-:Y:S02]  /*2220*/  UIADD3 UR4, UPT, UPT, UR4, 0x29000, URZ ;  /* 0x0002900004047890 */ /* 0x000fe4000fffe0ff */
[----:B------:R-:W-:Y:S01]  /*2230*/  UMOV UR6, UR10 ;  /* 0x0000000a00067c82 */ /* 0x000fe20008000000 */
[----:B------:R-:W-:Y:S04]  /*2240*/  UMOV UR5, UR9 ;  /* 0x0000000900057c82 */ /* 0x000fe80008000000 */
[----:B------:R2:W-:Y:S03]  /*2250*/  UTMALDG.2D [UR8], [UR16], desc[UR14] ;  /* 0x00000e08100075b4 */ /* 0x0005e60008009000 */
[----:B------:R2:W-:Y:S01]  /*2260*/  UTMALDG.2D [UR4], [UR12], desc[UR14] ;  /* 0x00000e040c0075b4 */ /* 0x0005e20008009000 */
[----:B------:R2:W-:Y:S01]  /*2270*/  SYNCS.ARRIVE.TRANS64 RZ, [R8+URZ+0x31818], R19 ;  /* 0x0318181308ff79a7 */ /* 0x0005e200080000ff */
[----:B------:R-:W-:Y:S05]  /*2280*/  @P0 BRA `(.L_x_29) ;  /* 0xfffffff800180947 */ /* 0x000fea000383ffff */
[----:B------:R-:W-:-:S13]  /*2290*/  ISETP.NE.AND P0, PT, R14, R11, PT ;  /* 0x0000000b0e00720c */ /* 0x000fda0003f05270 */
[----:B--2---:R-:W-:Y:S05]  /*22a0*/  @!P0 EXIT ;  /* 0x000000000000894d */ /* 0x004fea0003800000 */
[----:B------:R-:W-:-:S05]  /*22b0*/  IADD3 R14, PT, PT, R14, 0x1, RZ ;  /* 0x000000010e0e7810 */ /* 0x000fca0007ffe0ff */
[----:B------:R-:W-:Y:S01]  /*22c0*/  IMAD R0, R14, 0x8d, R12 ;  /* 0x0000008d0e007824 */ /* 0x000fe200078e020c */
[----:B------:R-:W-:Y:S06]  /*22d0*/  BRA `(.L_x_30) ;  /* 0xfffffff4009c7947 */ /* 0x000fec000383ffff */
.L_x_13:
[----:B------:R-:W-:-:S04]  /*22e0*/  LOP3.LUT R0, R3, 0xfffffffc, RZ, 0xc0, !PT ;  /* 0xfffffffc03007812 */ /* 0x000fc800078ec0ff */
[----:B------:R-:W-:-:S13]  /*22f0*/  ISETP.NE.AND P0, PT, R0, 0x4, PT ;  /* 0x000000040000780c */ /* 0x000fda0003f05270 */
[----:B-1----:R-:W-:Y:S05]  /*2300*/  @P0 EXIT ;  /* 0x000000000000094d */ /* 0x002fea0003800000 */
[----:B------:R-:W1:Y:S01]  /*2310*/  S2R R0, SR_CgaCtaId ;  /* 0x0000000000007919 */ /* 0x000e620000008800 */
[----:B------:R-:W-:-:S04]  /*2320*/  MOV R7, 0x400 ;  /* 0x0000040000077802 */ /* 0x000fc80000000f00 */
[----:B-1----:R-:W-:-:S05]  /*2330*/  LEA R0, R0, R7, 0x18 ;  /* 0x0000000700007211 */ /* 0x002fca00078ec0ff */
[----:B------:R-:W1:Y:S02]  /*2340*/  LDS R2, [R0+0x31880] ;  /* 0x0318800000027984 */ /* 0x000e640000000800 */
[----:B-1----:R-:W-:-:S13]  /*2350*/  ISETP.NE.AND P0, PT, R2, RZ, PT ;  /* 0x000000ff0200720c */ /* 0x002fda0003f05270 */
[----:B------:R-:W-:Y:S05]  /*2360*/  @!P0 BRA `(.L_x_31) ;  /* 0x0000000000048947 */ /* 0x000fea0003800000 */
[----:B------:R-:W-:Y:S05]  /*2370*/  BPT.TRAP 0x1 ;  /* 0x000000040000795c */ /* 0x000fea0000300000 */
.L_x_31:
[----:B------:R-:W1:Y:S01]  /*2380*/  S2UR UR4, SR_CTAID.X ;  /* 0x00000000000479c3 */ /* 0x000e620000002500 */
[----:B------:R-:W-:Y:S02]  /*2390*/  IADD3 R3, PT, PT, R3, -0x4, RZ ;  /* 0xfffffffc03037810 */ /* 0x000fe40007ffe0ff */
[----:B-1----:R-:W-:-:S13]  /*23a0*/  ISETP.LE.U32.AND P0, PT, R5, UR4, PT ;  /* 0x0000000405007c0c */ /* 0x002fda000bf03070 */
[----:B------:R-:W-:Y:S05]  /*23b0*/  @P0 BRA `(.L_x_32) ;  /* 0x0000001800d00947 */ /* 0x000fea0003800000 */
[----:B------:R-:W-:Y:S02]  /*23c0*/  IMAD.U32 R31, RZ, RZ, UR4 ;  /* 0x00000004ff1f7e24 */ /* 0x000fe4000f8e00ff */
[----:B------:R-:W-:Y:S02]  /*23d0*/  IMAD.SHL.U32 R21, R21, 0x4, RZ ;  /* 0x0000000415157824 */ /* 0x000fe400078e00ff */
[----:B------:R-:W-:Y:S01]  /*23e0*/  IMAD.SHL.U32 R30, R3, 0x800, RZ ;  /* 0x00000800031e7824 */ /* 0x000fe200078e00ff */
[----:B------:R-:W-:Y:S01]  /*23f0*/  LOP3.LUT R22, RZ, R31, RZ, 0x33, !PT ;  /* 0x0000001fff167212 */ /* 0x000fe200078e33ff */
[C---:B------:R-:W-:Y:S01]  /*2400*/  VIADD R27, R21.reuse, 0x1 ;  /* 0x00000001151b7836 */ /* 0x040fe20000000000 */
[--C-:B------:R-:W-:Y:S01]  /*2410*/  SHF.R.U32.HI R29, RZ, 0x3, R21.reuse ;  /* 0x00000003ff1d7819 */ /* 0x100fe20000011615 */
[----:B------:R-:W-:Y:S01]  /*2420*/  IMAD.MOV.U32 R23, RZ, RZ, RZ ;  /* 0x000000ffff177224 */ /* 0x000fe200078e00ff */
[----:B------:R-:W-:Y:S01]  /*2430*/  IADD3 R25, PT, PT, R21, 0x3, RZ ;  /* 0x0000000315197810 */ /* 0x000fe20007ffe0ff */
[----:B------:R-:W-:Y:S01]  /*2440*/  IMAD.IADD R22, R5, 0x1, R22 ;  /* 0x0000000105167824 */ /* 0x000fe200078e0216 */
[----:B------:R-:W-:Y:S01]  /*2450*/  LOP3.LUT R2, R29, 0x3, RZ, 0xc0, !PT ;  /* 0x000000031d027812 */ /* 0x000fe200078ec0ff */
[----:B------:R-:W-:Y:S01]  /*2460*/  VIADD R5, R21, 0x2 ;  /* 0x0000000215057836 */ /* 0x000fe20000000000 */
[----:B------:R-:W-:Y:S01]  /*2470*/  PRMT R24, R31, 0x7610, R24 ;  /* 0x000076101f187816 */ /* 0x000fe20000000018 */
[----:B------:R-:W-:Y:S01]  /*2480*/  IMAD.HI.U32 R22, R22, 0x3a196b1f, RZ ;  /* 0x3a196b1f16167827 */ /* 0x000fe200078e00ff */
[----:B------:R-:W-:-:S02]  /*2490*/  LOP3.LUT R28, R2, 0x4, R21, 0xf8, !PT ;  /* 0x00000004021c7812 */ /* 0x000fc400078ef815 */
[C---:B------:R-:W-:Y:S02]  /*24a0*/  LOP3.LUT R27, R2.reuse, 0x5, R27, 0x78, !PT ;  /* 0x00000005021b7812 */ /* 0x040fe400078e781b */
[----:B------:R-:W-:Y:S02]  /*24b0*/  SHF.R.U32.HI R22, RZ, 0x5, R22 ;  /* 0x00000005ff167819 */ /* 0x000fe40000011616 */
[C---:B------:R-:W-:Y:S02]  /*24c0*/  LOP3.LUT R26, R2.reuse, 0x6, R5, 0x78, !PT ;  /* 0x00000006021a7812 */ /* 0x040fe400078e7805 */
[----:B------:R-:W-:Y:S01]  /*24d0*/  LOP3.LUT R25, R2, 0x7, R25, 0x78, !PT ;  /* 0x0000000702197812 */ /* 0x000fe200078e7819 */
[----:B------:R-:W-:Y:S01]  /*24e0*/  IMAD.MOV R22, RZ, RZ, -R22 ;  /* 0x000000ffff167224 */ /* 0x000fe200078e0a16 */
[----:B------:R-:W-:-:S07]  /*24f0*/  MOV R21, 0xffffffff ;  /* 0xffffffff00157802 */ /* 0x000fce0000000f00 */
.L_x_55:
[----:B------:R-:W-:Y:S01]  /*2500*/  VIADD R21, R21, 0x1 ;  /* 0x0000000115157836 */ /* 0x000fe20000000000 */
[----:B------:R-:W-:Y:S05]  /*2510*/  YIELD ;  /* 0x0000000000007946 */ /* 0x000fea0003800000 */
[----:B--2---:R-:W-:Y:S01]  /*2520*/  IMAD.SHL.U32 R5, R21, 0x8, RZ ;  /* 0x0000000815057824 */ /* 0x004fe200078e00ff */
[----:B------:R-:W-:Y:S01]  /*2530*/  SHF.R.U32.HI R7, RZ, 0x1, R21 ;  /* 0x00000001ff077819 */ /* 0x000fe20000011615 */
[----:B------:R-:W-:Y:S01]  /*2540*/  VIADD R22, R22, 0x1 ;  /* 0x0000000116167836 */ /* 0x000fe20000000000 */
[----:B------:R-:W-:Y:S02]  /*2550*/  SHF.R.U32.HI R39, RZ, 0x4, R31 ;  /* 0x00000004ff277819 */ /* 0x000fe4000001161f */
[----:B------:R-:W-:-:S02]  /*2560*/  LOP3.LUT R5, R5, 0x8, RZ, 0xc0, !PT ;  /* 0x0000000805057812 */ /* 0x000fc400078ec0ff */
[----:B------:R-:W-:Y:S01]  /*2570*/  LOP3.LUT R7, R7, 0x1, RZ, 0xc0, !PT ;  /* 0x0000000107077812 */ /* 0x000fe200078ec0ff */
[----:B------:R-:W-:Y:S01]  /*2580*/  IMAD.HI.U32 R39, R39, 0xd79435f, RZ ;  /* 0x0d79435f27277827 */ /* 0x000fe200078e00ff */
[----:B------:R-:W-:Y:S02]  /*2590*/  ISETP.NE.AND P1, PT, R3, RZ, PT ;  /* 0x000000ff0300720c */ /* 0x000fe40003f25270 */
[----:B------:R-:W-:Y:S01]  /*25a0*/  SHF.L.U32 R7, R7, 0x1f, RZ ;  /* 0x0000001f07077819 */ /* 0x000fe200000006ff */
[----:B------:R-:W-:Y:S01]  /*25b0*/  IMAD.IADD R2, R0, 0x1, R5 ;  /* 0x0000000100027824 */ /* 0x000fe200078e0205 */
[C---:B------:R-:W-:Y:S01]  /*25c0*/  PRMT R4, R39.reuse, 0x9910, RZ ;  /* 0x0000991027047816 */ /* 0x040fe200000000ff */
[----:B------:R-:W-:Y:S01]  /*25d0*/  IMAD R35, R39, -0x10, R20 ;  /* 0xfffffff027237824 */ /* 0x000fe200078e0214 */
[----:B------:R-:W-:Y:S01]  /*25e0*/  ISETP.NE.AND P0, PT, R22, 0x1, PT ;  /* 0x000000011600780c */ /* 0x000fe20003f05270 */
[----:B------:R-:W1:Y:S02]  /*25f0*/  SYNCS.PHASECHK.TRANS64.TRYWAIT P2, [R2+URZ+0x31860], R7 ;  /* 0x03186007020075a7 */ /* 0x000e6400080411ff */
[----:B------:R-:W-:-:S05]  /*2600*/  IMAD R4, R4, 0x130, RZ ;  /* 0x0000013004047824 */ /* 0x000fca00078e02ff */
[----:B------:R-:W-:-:S04]  /*2610*/  IADD3 R5, PT, PT, RZ, -R4, RZ ;  /* 0x80000004ff057210 */ /* 0x000fc80007ffe0ff */
[----:B------:R-:W-:Y:S01]  /*2620*/  PRMT R5, R5, 0x7710, RZ ;  /* 0x0000771005057816 */ /* 0x000fe200000000ff */
[----:B-1----:R-:W-:Y:S06]  /*2630*/  @!P2 BRA `(.L_x_33) ;  /* 0x0000001c0094a947 */ /* 0x002fec0003800000 */
.L_x_76:
[----:B------:R-:W-:Y:S01]  /*2640*/  NOP ;  /* 0x0000000000007918 */ /* 0x000fe20000000000 */
[----:B------:R-:W-:Y:S01]  /*2650*/  LOP3.LUT R6, R21, 0x1, RZ, 0xc0, !PT ;  /* 0x0000000115067812 */ /* 0x000fe200078ec0ff */
[----:B------:R-:W-:Y:S01]  /*2660*/  IMAD.IADD R38, R5, 0x1, R24 ;  /* 0x0000000105267824 */ /* 0x000fe200078e0218 */
[----:B------:R-:W-:Y:S01]  /*2670*/  VIMNMX.U32 R35, PT, PT, R35, 0x10, PT ;  /* 0x0000001023237848 */ /* 0x000fe20003fe0000 */
[----:B------:R-:W-:Y:S06]  /*2680*/  @P1 BRA `(.L_x_34) ;  /* 0x0000000000041947 */ /* 0x000fec0003800000 */
[----:B------:R-:W-:-:S04]  /*2690*/  DEPBAR.LE SB0, 0x1 ;  /* 0x000080400000791a */ /* 0x000fc80000000000 */
.L_x_34:
[----:B------:R-:W-:Y:S02]  /*26a0*/  LOP3.LUT R8, R38, 0xffff, RZ, 0xc0, !PT ;  /* 0x0000ffff26087812 */ /* 0x000fe400078ec0ff */
[----:B------:R-:W-:Y:S02]  /*26b0*/  MOV R4, 0x26d0 ;  /* 0x000026d000047802 */ /* 0x000fe40000000f00 */
[----:B-1----:R-:W-:Y:S05]  /*26c0*/  CALL.REL.NOINC `($__internal_3_$__cuda_sm20_div_u16) ;  /* 0x0000001c00ac7944 */ /* 0x002fea0003c00000 */
[----:B------:R-:W-:Y:S05]  /*26d0*/  WARPSYNC.ALL ;  /* 0x0000000000007948 */ /* 0x000fea0003800000 */
[----:B------:R-:W-:Y:S01]  /*26e0*/  NOP ;  /* 0x0000000000007918 */ /* 0x000fe20000000000 */
[----:B------:R-:W-:Y:S02]  /*26f0*/  ISETP.NE.AND P1, PT, R3, RZ, PT ;  /* 0x000000ff0300720c */ /* 0x000fe40003f25270 */
[----:B------:R-:W-:Y:S01]  /*2700*/  R2UR UR7, R6 ;  /* 0x00000000060772ca */ /* 0x000fe200000e0000 */
[----:B------:R-:W-:Y:S01]  /*2710*/  BAR.SYNC.DEFER_BLOCKING 0x8, 0x80 ;  /* 0x0202000000007b1d */ /* 0x000fe20000010000 */
[----:B------:R-:W-:Y:S01]  /*2720*/  IMAD R32, R23, 0x2000, R30 ;  /* 0x0000200017207824 */ /* 0x000fe200078e021e */
[----:B------:R-:W-:-:S03]  /*2730*/  PRMT R40, R36, 0x9910, RZ ;  /* 0x0000991024287816 */ /* 0x000fc600000000ff */
[----:B------:R-:W-:-:S04]  /*2740*/  IMAD R37, R29, 0x80, R32 ;  /* 0x000000801d257824 */ /* 0x000fc800078e0220 */
[----:B------:R-:W-:-:S03]  /*2750*/  IMAD R33, R28, 0x10, R37 ;  /* 0x000000101c217824 */ /* 0x000fc600078e0225 */
[----:B------:R-:W-:-:S09]  /*2760*/  UIMAD UR7, UR7, 0xe0, URZ ;  /* 0x000000e0070778a4 */ /* 0x000fd2000f8e02ff */
[----:B------:R-:W1:Y:S01]  /*2770*/  LDTM.x8 R12, tmem[UR7] ;  /* 0x00000007000c79ee */ /* 0x000e6200081c0000 */
[----:B------:R-:W-:Y:S01]  /*2780*/  NOP ;  /* 0x0000000000007918 */ /* 0x000fe20000000000 */
[----:B-1----:R-:W1:Y:S01]  /*2790*/  LDTM.x8 R4, tmem[UR7+0x8] ;  /* 0x00000807000479ee */ /* 0x002e6200081c0000 */
[----:B------:R-:W-:Y:S02]  /*27a0*/  F2FP.BF16.F32.PACK_AB R12, R13, R12 ;  /* 0x0000000c0d0c723e */ /* 0x000fe400000010ff */
[----:B------:R-:W-:Y:S02]  /*27b0*/  F2FP.BF16.F32.PACK_AB R13, R15, R14 ;  /* 0x0000000e0f0d723e */ /* 0x000fe400000010ff */
[----:B------:R-:W-:Y:S01]  /*27c0*/  F2FP.BF16.F32.PACK_AB R14, R17, R16 ;  /* 0x00000010110e723e */ /* 0x000fe200000010ff */
[C---:B------:R-:W-:Y:S01]  /*27d0*/  IMAD.IADD R16, R0.reuse, 0x1, R33 ;  /* 0x0000000100107824 */ /* 0x040fe200078e0221 */
[----:B------:R-:W-:Y:S02]  /*27e0*/  F2FP.BF16.F32.PACK_AB R15, R19, R18 ;  /* 0x00000012130f723e */ /* 0x000fe400000010ff */
[----:B-1----:R-:W-:Y:S01]  /*27f0*/  F2FP.BF16.F32.PACK_AB R33, R7, R6 ;  /* 0x000000060721723e */ /* 0x002fe200000010ff */
[----:B------:R-:W-:Y:S01]  /*2800*/  IMAD R7, R27, 0x10, R37 ;  /* 0x000000101b077824 */ /* 0x000fe200078e0225 */
[----:B------:R-:W-:Y:S01]  /*2810*/  F2FP.BF16.F32.PACK_AB R32, R5, R4 ;  /* 0x000000040520723e */ /* 0x000fe200000010ff */
[----:B------:R1:W-:Y:S01]  /*2820*/  STS.128 [R16], R12 ;  /* 0x0000000c10007388 */ /* 0x0003e20000000c00 */
[----:B------:R-:W-:Y:S01]  /*2830*/  PRMT R5, R35, 0x9910, RZ ;  /* 0x0000991023057816 */ /* 0x000fe200000000ff */
[----:B------:R-:W-:Y:S01]  /*2840*/  NOP ;  /* 0x0000000000007918 */ /* 0x000fe20000000000 */
[----:B------:R-:W-:Y:S01]  /*2850*/  F2FP.BF16.F32.PACK_AB R34, R9, R8 ;  /* 0x000000080922723e */ /* 0x000fe200000010ff */
[----:B------:R-:W-:Y:S01]  /*2860*/  IMAD.IADD R42, R0, 0x1, R7 ;  /* 0x00000001002a7824 */ /* 0x000fe200078e0207 */
[----:B------:R-:W-:Y:S01]  /*2870*/  F2FP.BF16.F32.PACK_AB R35, R11, R10 ;  /* 0x0000000a0b23723e */ /* 0x000fe200000010ff */
[----:B------:R-:W-:-:S04]  /*2880*/  IMAD R40, R40, R5, RZ ;  /* 0x0000000528287224 */ /* 0x000fc800078e02ff */
[----:B------:R2:W-:Y:S01]  /*2890*/  STS.128 [R42], R32 ;  /* 0x000000202a007388 */ /* 0x0005e20000000c00 */
[----:B------:R-:W-:-:S05]  /*28a0*/  IMAD.MOV R40, RZ, RZ, -R40 ;  /* 0x000000ffff287224 */ /* 0x000fca00078e0a28 */
[----:B------:R-:W-:-:S05]  /*28b0*/  PRMT R41, R40, 0x7710, RZ ;  /* 0x0000771028297816 */ /* 0x000fca00000000ff */
[----:B------:R-:W-:-:S05]  /*28c0*/  IMAD.IADD R38, R38, 0x1, R41 ;  /* 0x0000000126267824 */ /* 0x000fca00078e0229 */
[----:B------:R-:W-:Y:S01]  /*28d0*/  LOP3.LUT R38, R38, 0xffff, RZ, 0xc0, !PT ;  /* 0x0000ffff26267812 */ /* 0x000fe200078ec0ff */
[----:B-1----:R-:W1:Y:S01]  /*28e0*/  LDTM.x8 R12, tmem[UR7+0x10] ;  /* 0x00001007000c79ee */ /* 0x002e6200081c0000 */
[----:B------:R-:W-:Y:S01]  /*28f0*/  NOP ;  /* 0x0000000000007918 */ /* 0x000fe20000000000 */
[----:B-1----:R-:W1:Y:S02]  /*2900*/  LDTM.x8 R4, tmem[UR7+0x18] ;  /* 0x00001807000479ee */ /* 0x002e6400081c0000 */
[----:B------:R-:W-:Y:S01]  /*2910*/  IMAD R39, R39, 0x10, R38 ;  /* 0x0000001027277824 */ /* 0x000fe200078e0226 */
[----:B--2---:R-:W-:-:S03]  /*2920*/  LOP3.LUT R32, R36, 0xffff, RZ, 0xc0, !PT ;  /* 0x0000ffff24207812 */ /* 0x004fc600078ec0ff */
[----:B------:R-:W-:Y:S02]  /*2930*/  IMAD.SHL.U32 R33, R39, 0x80, RZ ;  /* 0x0000008027217824 */ /* 0x000fe400078e00ff */
[----:B------:R-:W-:Y:S01]  /*2940*/  IMAD R32, R32, 0xe0, RZ ;  /* 0x000000e020207824 */ /* 0x000fe200078e02ff */
[----:B------:R-:W-:Y:S02]  /*2950*/  F2FP.BF16.F32.PACK_AB R12, R13, R12 ;  /* 0x0000000c0d0c723e */ /* 0x000fe400000010ff */
[----:B------:R-:W-:Y:S02]  /*2960*/  F2FP.BF16.F32.PACK_AB R13, R15, R14 ;  /* 0x0000000e0f0d723e */ /* 0x000fe400000010ff */
[----:B------:R-:W-:Y:S01]  /*2970*/  F2FP.BF16.F32.PACK_AB R14, R17, R16 ;  /* 0x00000010110e723e */ /* 0x000fe200000010ff */
[--C-:B------:R-:W-:Y:S01]  /*2980*/  IMAD R17, R26, 0x10, R37.reuse ;  /* 0x000000101a117824 */ /* 0x100fe200078e0225 */
[----:B------:R-:W-:Y:S01]  /*2990*/  F2FP.BF16.F32.PACK_AB R15, R19, R18 ;  /* 0x00000012130f723e */ /* 0x000fe200000010ff */
[----:B------:R-:W-:Y:S01]  /*29a0*/  IMAD R37, R25, 0x10, R37 ;  /* 0x0000001019257824 */ /* 0x000fe200078e0225 */
[----:B-1----:R-:W-:Y:S01]  /*29b0*/  F2FP.BF16.F32.PACK_AB R4, R5, R4 ;  /* 0x000000040504723e */ /* 0x002fe200000010ff */
[C---:B------:R-:W-:Y:S01]  /*29c0*/  IMAD.IADD R17, R0.reuse, 0x1, R17 ;  /* 0x0000000100117824 */ /* 0x040fe200078e0211 */
[----:B------:R-:W-:Y:S01]  /*29d0*/  F2FP.BF16.F32.PACK_AB R5, R7, R6 ;  /* 0x000000060705723e */ /* 0x000fe200000010ff */
[----:B------:R-:W-:Y:S01]  /*29e0*/  IMAD.IADD R37, R0, 0x1, R37 ;  /* 0x0000000100257824 */ /* 0x000fe200078e0225 */
[----:B------:R-:W-:-:S02]  /*29f0*/  F2FP.BF16.F32.PACK_AB R6, R9, R8 ;  /* 0x000000080906723e */ /* 0x000fc400000010ff */
[----:B------:R-:W-:Y:S01]  /*2a00*/  F2FP.BF16.F32.PACK_AB R7, R11, R10 ;  /* 0x0000000a0b07723e */ /* 0x000fe200000010ff */
[----:B------:R1:W-:Y:S01]  /*2a10*/  STS.128 [R17], R12 ;  /* 0x0000000c11007388 */ /* 0x0003e20000000c00 */
[----:B------:R-:W-:-:S03]  /*2a20*/  NOP ;  /* 0x0000000000007918 */ /* 0x000fc60000000000 */
[----:B------:R1:W-:Y:S01]  /*2a30*/  STS.128 [R37], R4 ;  /* 0x0000000425007388 */ /* 0x0003e20000000c00 */
[----:B------:R2:W-:Y:S06]  /*2a40*/  MEMBAR.ALL.CTA ;  /* 0x0000000000007992 */ /* 0x0005ec0000008000 */
[----:B--2---:R-:W2:Y:S02]  /*2a50*/  FENCE.VIEW.ASYNC.S ;  /* 0x00000000000073c6 */ /* 0x004ea40000000000 */
[----:B--2---:R-:W-:Y:S06]  /*2a60*/  BAR.SYNC.DEFER_BLOCKING 0x8, 0x80 ;  /* 0x0202000000007b1d */ /* 0x004fec0000010000 */
[----:B------:R-:W-:Y:S05]  /*2a70*/  @P1 BRA `(.L_x_35) ;  /* 0x0000000000381947 */ /* 0x000fea0003800000 */
[----:B------:R-:W-:Y:S01]  /*2a80*/  ELECT P2, URZ, PT ;  /* 0x0000000000ff782f */ /* 0x000fe20003840000 */
[----:B------:R-:W-:-:S12]  /*2a90*/  BSSY.RECONVERGENT B0, `(.L_x_35) ;  /* 0x000000c000007945 */ /* 0x000fd80003800200 */
[----:B------:R-:W-:Y:S05]  /*2aa0*/  @!P2 BRA `(.L_x_36) ;  /* 0x000000000028a947 */ /* 0x000fea0003800000 */
[----:B------:R-:W2:Y:S01]  /*2ab0*/  LDCU.64 UR8, c[0x0][0x348] ;  /* 0x00006900ff0877ac */ /* 0x000ea20008000a00 */
[----:B------:R-:W-:Y:S02]  /*2ac0*/  R2UR UR10, R23 ;  /* 0x00000000170a72ca */ /* 0x000fe400000e0000 */
[----:B------:R-:W-:Y:S02]  /*2ad0*/  R2UR UR4, R0 ;  /* 0x00000000000472ca */ /* 0x000fe400000e0000 */
[----:B------:R-:W-:Y:S02]  /*2ae0*/  R2UR UR5, R32 ;  /* 0x00000000200572ca */ /* 0x000fe400000e0000 */
[----:B------:R-:W-:-:S09]  /*2af0*/  R2UR UR6, R33 ;  /* 0x00000000210672ca */ /* 0x000fd200000e0000 */
[----:B------:R-:W-:Y:S02]  /*2b00*/  ULEA UR4, UR10, UR4, 0xd ;  /* 0x000000040a047291 */ /* 0x000fe4000f8e68ff */
[----:B--2---:R-:W-:-:S04]  /*2b10*/  UIADD3 UR8, UP0, UPT, UR8, 0x240, URZ ;  /* 0x0000024008087890 */ /* 0x004fc8000ff1e0ff */
[----:B------:R-:W-:-:S09]  /*2b20*/  UIADD3.X UR9, UPT, UPT, URZ, UR9, URZ, UP0, !UPT ;  /* 0x00000009ff097290 */ /* 0x000fd200087fe4ff */
[----:B------:R2:W-:Y:S02]  /*2b30*/  UTMASTG.2D [UR4], [UR8] ;  /* 0x00000004080073b5 */ /* 0x0005e40008008000 */
[----:B--2---:R0:W-:Y:S02]  /*2b40*/  UTMACMDFLUSH ;  /* 0x00000000000079b7 */ /* 0x0041e40000000000 */
.L_x_36:
[----:B------:R-:W-:Y:S05]  /*2b50*/  BSYNC.RECONVERGENT B0 ;  /* 0x0000000000007941 */ /* 0x000fea0003800200 */
.L_x_35:
[----:B------:R-:W-:Y:S05]  /*2b60*/  @P1 BRA `(.L_x_37) ;  /* 0x0000000000041947 */ /* 0x000fea0003800000 */
[----:B------:R-:W-:-:S04]  /*2b70*/  DEPBAR.LE SB0, 0x1 ;  /* 0x000080400000791a */ /* 0x000fc80000000000 */
.L_x_37:
[----:B------:R-:W-:Y:S01]  /*2b80*/  BAR.SYNC.DEFER_BLOCKING 0x8, 0x80 ;  /* 0x0202000000007b1d */ /* 0x000fe20000010000 */
[----:B------:R-:W-:-:S04]  /*2b90*/  LOP3.LUT R53, R23, 0x1, RZ, 0xc0, !PT ;  /* 0x0000000117357812 */ /* 0x000fc800078ec0ff */
[----:B------:R-:W-:Y:S01]  /*2ba0*/  LOP3.LUT R23, R53, 0x1, RZ, 0x3c, !PT ;  /* 0x0000000135177812 */ /* 0x000fe200078e3cff */
[----:B-1----:R-:W1:Y:S04]  /*2bb0*/  LDTM.x8 R12, tmem[UR7+0x20] ;  /* 0x00002007000c79ee */ /* 0x002e6800081c0000 */
[C---:B------:R-:W-:Y:S02]  /*2bc0*/  IMAD R34, R23.reuse, 0x2000, R30 ;  /* 0x0000200017227824 */ /* 0x040fe400078e021e */
[----:B------:R-:W-:Y:S02]  /*2bd0*/  IMAD R50, R23, 0x2000, R0 ;  /* 0x0000200017327824 */ /* 0x000fe400078e0200 */
[----:B------:R-:W-:-:S04]  /*2be0*/  IMAD R34, R29, 0x80, R34 ;  /* 0x000000801d227824 */ /* 0x000fc800078e0222 */
[--C-:B------:R-:W-:Y:S02]  /*2bf0*/  IMAD R37, R28, 0x10, R34.reuse ;  /* 0x000000101c257824 */ /* 0x100fe400078e0222 */
[--C-:B------:R-:W-:Y:S02]  /*2c00*/  IMAD R35, R27, 0x10, R34.reuse ;  /* 0x000000101b237824 */ /* 0x100fe400078e0222 */
[C---:B------:R-:W-:Y:S01]  /*2c10*/  IMAD.IADD R37, R0.reuse, 0x1, R37 ;  /* 0x0000000100257824 */ /* 0x040fe200078e0225 */
[----:B------:R-:W-:Y:S01]  /*2c20*/  NOP ;  /* 0x0000000000007918 */ /* 0x000fe20000000000 */
[----:B-1----:R-:W1:Y:S01]  /*2c30*/  LDTM.x8 R4, tmem[UR7+0x28] ;  /* 0x00002807000479ee */ /* 0x002e6200081c0000 */
[----:B------:R-:W-:Y:S02]  /*2c40*/  IMAD.IADD R35, R0, 0x1, R35 ;  /* 0x0000000100237824 */ /* 0x000fe400078e0223 */
[--C-:B------:R-:W-:Y:S02]  /*2c50*/  IMAD R39, R26, 0x10, R34.reuse ;  /* 0x000000101a277824 */ /* 0x100fe400078e0222 */
[----:B------:R-:W-:Y:S01]  /*2c60*/  IMAD R51, R25, 0x10, R34 ;  /* 0x0000001019337824 */ /* 0x000fe200078e0222 */
[----:B------:R-:W-:Y:S01]  /*2c70*/  F2FP.BF16.F32.PACK_AB R44, R13, R12 ;  /* 0x0000000c0d2c723e */ /* 0x000fe200000010ff */
[C---:B------:R-:W-:Y:S01]  /*2c80*/  IMAD.IADD R39, R0.reuse, 0x1, R39 ;  /* 0x0000000100277824 */ /* 0x040fe200078e0227 */
[----:B------:R-:W-:Y:S01]  /*2c90*/  F2FP.BF16.F32.PACK_AB R45, R15, R14 ;  /* 0x0000000e0f2d723e */ /* 0x000fe200000010ff */
[----:B------:R-:W-:Y:S01]  /*2ca0*/  IMAD.IADD R51, R0, 0x1, R51 ;  /* 0x0000000100337824 */ /* 0x000fe200078e0233 */
[----:B------:R-:W-:-:S02]  /*2cb0*/  F2FP.BF16.F32.PACK_AB R46, R17, R16 ;  /* 0x00000010112e723e */ /* 0x000fc400000010ff */
[----:B------:R-:W-:-:S05]  /*2cc0*/  F2FP.BF16.F32.PACK_AB R47, R19, R18 ;  /* 0x00000012132f723e */ /* 0x000fca00000010ff */
[----:B------:R2:W-:Y:S01]  /*2cd0*/  STS.128 [R37], R44 ;  /* 0x0000002c25007388 */ /* 0x0005e20000000c00 */
[----:B------:R-:W-:Y:S01]  /*2ce0*/  NOP ;  /* 0x0000000000007918 */ /* 0x000fe20000000000 */
[----:B-1----:R-:W1:Y:S01]  /*2cf0*/  LDTM.x8 R12, tmem[UR7+0x30] ;  /* 0x00003007000c79ee */ /* 0x002e6200081c0000 */
[----:B------:R-:W-:Y:S02]  /*2d00*/  F2FP.BF16.F32.PACK_AB R40, R5, R4 ;  /* 0x000000040528723e */ /* 0x000fe400000010ff */
[----:B------:R-:W-:Y:S02]  /*2d10*/  F2FP.BF16.F32.PACK_AB R41, R7, R6 ;  /* 0x000000060729723e */ /* 0x000fe400000010ff */
[----:B------:R-:W-:Y:S02]  /*2d20*/  F2FP.BF16.F32.PACK_AB R42, R9, R8 ;  /* 0x00000008092a723e */ /* 0x000fe400000010ff */
        /* <DEDUP_REMOVED lines=10> */
[----:B-1----:R-:W-:Y:S02]  /*2dd0*/  F2FP.BF16.F32.PACK_AB R4, R5, R4 ;  /* 0x000000040504723e */ /* 0x002fe400000010ff */
[----:B------:R-:W-:Y:S02]  /*2de0*/  F2FP.BF16.F32.PACK_AB R5, R7, R6 ;  /* 0x000000060705723e */ /* 0x000fe400000010ff */
[----:B------:R-:W-:Y:S02]  /*2df0*/  F2FP.BF16.F32.PACK_AB R6, R9, R8 ;  /* 0x000000080906723e */ /* 0x000fe400000010ff */
[----:B------:R-:W-:-:S05]  /*2e00*/  F2FP.BF16.F32.PACK_AB R7, R11, R10 ;  /* 0x0000000a0b07723e */ /* 0x000fca00000010ff */
[----:B------:R2:W-:Y:S01]  /*2e10*/  STS.128 [R51], R4 ;  /* 0x0000000433007388 */ /* 0x0005e20000000c00 */
[----:B------:R1:W-:Y:S06]  /*2e20*/  MEMBAR.ALL.CTA ;  /* 0x0000000000007992 */ /* 0x0003ec0000008000 */
[----:B-1----:R-:W1:Y:S02]  /*2e30*/  FENCE.VIEW.ASYNC.S ;  /* 0x00000000000073c6 */ /* 0x002e640000000000 */
[----:B-1----:R-:W-:Y:S06]  /*2e40*/  BAR.SYNC.DEFER_BLOCKING 0x8, 0x80 ;  /* 0x0202000000007b1d */ /* 0x002fec0000010000 */
[----:B------:R-:W-:Y:S05]  /*2e50*/  @P1 BRA `(.L_x_38) ;  /* 0x0000000000381947 */ /* 0x000fea0003800000 */
[----:B------:R-:W-:Y:S01]  /*2e60*/  ELECT P2, URZ, PT ;  /* 0x0000000000ff782f */ /* 0x000fe20003840000 */
[----:B------:R-:W-:-:S12]  /*2e70*/  BSSY.RECONVERGENT B0, `(.L_x_39) ;  /* 0x000000b000007945 */ /* 0x000fd80003800200 */
[----:B------:R-:W-:Y:S05]  /*2e80*/  @!P2 BRA `(.L_x_40) ;  /* 0x000000000024a947 */ /* 0x000fea0003800000 */
[----:B------:R-:W1:Y:S01]  /*2e90*/  LDCU.64 UR8, c[0x0][0x348] ;  /* 0x00006900ff0877ac */ /* 0x000e620008000a00 */
[----:B------:R-:W-:Y:S02]  /*2ea0*/  R2UR UR5, R32 ;  /* 0x00000000200572ca */ /* 0x000fe400000e0000 */
[----:B------:R-:W-:Y:S02]  /*2eb0*/  R2UR UR4, R50 ;  /* 0x00000000320472ca */ /* 0x000fe400000e0000 */
[----:B------:R-:W-:-:S09]  /*2ec0*/  R2UR UR6, R33 ;  /* 0x00000000210672ca */ /* 0x000fd200000e0000 */
[----:B------:R-:W-:Y:S02]  /*2ed0*/  UIADD3 UR5, UPT, UPT, UR5, 0x20, URZ ;  /* 0x0000002005057890 */ /* 0x000fe4000fffe0ff */
[----:B-1----:R-:W-:-:S04]  /*2ee0*/  UIADD3 UR8, UP0, UPT, UR8, 0x240, URZ ;  /* 0x0000024008087890 */ /* 0x002fc8000ff1e0ff */
[----:B------:R-:W-:-:S09]  /*2ef0*/  UIADD3.X UR9, UPT, UPT, URZ, UR9, URZ, UP0, !UPT ;  /* 0x00000009ff097290 */ /* 0x000fd200087fe4ff */
[----:B------:R1:W-:Y:S02]  /*2f00*/  UTMASTG.2D [UR4], [UR8] ;  /* 0x00000004080073b5 */ /* 0x0003e40008008000 */
[----:B-1----:R0:W-:Y:S02]  /*2f10*/  UTMACMDFLUSH ;  /* 0x00000000000079b7 */ /* 0x0021e40000000000 */
.L_x_40:
[----:B------:R-:W-:Y:S05]  /*2f20*/  BSYNC.RECONVERGENT B0 ;  /* 0x0000000000007941 */ /* 0x000fea0003800200 */
.L_x_39:
[----:B------:R-:W-:-:S04]  /*2f30*/  DEPBAR.LE SB0, 0x1 ;  /* 0x000080400000791a */ /* 0x000fc80000000000 */
.L_x_38:
[----:B------:R-:W-:Y:S01]  /*2f40*/  BAR.SYNC.DEFER_BLOCKING 0x8, 0x80 ;  /* 0x0202000000007b1d */ /* 0x000fe20000010000 */
[C---:B------:R-:W-:Y:S02]  /*2f50*/  IMAD R38, R53.reuse, 0x2000, R30 ;  /* 0x0000200035267824 */ /* 0x040fe400078e021e */
[----:B------:R-:W-:Y:S02]  /*2f60*/  IMAD R48, R53, 0x2000, R0 ;  /* 0x0000200035307824 */ /* 0x000fe400078e0200 */
[----:B------:R-:W-:Y:S01]  /*2f70*/  IMAD R38, R29, 0x80, R38 ;  /* 0x000000801d267824 */ /* 0x000fe200078e0226 */
[----:B--2---:R-:W1:Y:S03]  /*2f80*/  LDTM.x8 R12, tmem[UR7+0x40] ;  /* 0x00004007000c79ee */ /* 0x004e6600081c0000 */
[----:B------:R-:W-:-:S04]  /*2f90*/  IMAD R49, R25, 0x10, R38 ;  /* 0x0000001019317824 */ /* 0x000fc800078e0226 */
[----:B------:R-:W-:Y:S01]  /*2fa0*/  IMAD.IADD R49, R0, 0x1, R49 ;  /* 0x0000000100317824 */ /* 0x000fe200078e0231 */
[----:B------:R-:W-:Y:S01]  /*2fb0*/  NOP ;  /* 0x0000000000007918 */ /* 0x000fe20000000000 */
[----:B-1----:R-:W1:Y:S01]  /*2fc0*/  LDTM.x8 R4, tmem[UR7+0x48] ;  /* 0x00004807000479ee */ /* 0x002e6200081c0000 */
[----:B------:R-:W-:Y:S01]  /*2fd0*/  F2FP.BF16.F32.PACK_AB R44, R13, R12 ;  /* 0x0000000c0d2c723e */ /* 0x000fe200000010ff */
[----:B------:R-:W-:Y:S01]  /*2fe0*/  IMAD R13, R28, 0x10, R38 ;  /* 0x000000101c0d7824 */ /* 0x000fe200078e0226 */
[----:B------:R-:W-:Y:S02]  /*2ff0*/  F2FP.BF16.F32.PACK_AB R45, R15, R14 ;  /* 0x0000000e0f2d723e */ /* 0x000fe400000010ff */
[----:B------:R-:W-:Y:S01]  /*3000*/  F2FP.BF16.F32.PACK_AB R46, R17, R16 ;  /* 0x00000010112e723e */ /* 0x000fe200000010ff */
[----:B------:R-:W-:Y:S01]  /*3010*/  IMAD.IADD R36, R0, 0x1, R13 ;  /* 0x0000000100247824 */ /* 0x000fe200078e020d */
[----:B------:R-:W-:-:S05]  /*3020*/  F2FP.BF16.F32.PACK_AB R47, R19, R18 ;  /* 0x00000012132f723e */ /* 0x000fca00000010ff */
[----:B------:R2:W-:Y:S01]  /*3030*/  STS.128 [R36], R44 ;  /* 0x0000002c24007388 */ /* 0x0005e20000000c00 */
        /* <DEDUP_REMOVED lines=11> */
[----:B------:R-:W-:Y:S02]  /*30f0*/  F2FP.BF16.F32.PACK_AB R12, R13, R12 ;  /* 0x0000000c0d0c723e */ /* 0x000fe400000010ff */
[----:B------:R-:W-:Y:S02]  /*3100*/  F2FP.BF16.F32.PACK_AB R13, R15, R14 ;  /* 0x0000000e0f0d723e */ /* 0x000fe400000010ff */
[----:B------:R-:W-:Y:S01]  /*3110*/  F2FP.BF16.F32.PACK_AB R14, R17, R16 ;  /* 0x00000010110e723e */ /* 0x000fe200000010ff */
[----:B------:R-:W-:Y:S01]  /*3120*/  IMAD R17, R26, 0x10, R38 ;  /* 0x000000101a117824 */ /* 0x000fe200078e0226 */
[----:B------:R-:W-:-:S03]  /*3130*/  F2FP.BF16.F32.PACK_AB R15, R19, R18 ;  /* 0x00000012130f723e */ /* 0x000fc600000010ff */
[----:B------:R-:W-:-:S05]  /*3140*/  IMAD.IADD R38, R0, 0x1, R17 ;  /* 0x0000000100267824 */ /* 0x000fca00078e0211 */
        /* <DEDUP_REMOVED lines=23> */
.L_x_43:
[----:B------:R-:W-:Y:S05]  /*32c0*/  BSYNC.RECONVERGENT B0 ;  /* 0x0000000000007941 */ /* 0x000fea0003800200 */
.L_x_42:
[----:B------:R-:W-:-:S04]  /*32d0*/  DEPBAR.LE SB0, 0x1 ;  /* 0x000080400000791a */ /* 0x000fc80000000000 */
.L_x_41:
[----:B------:R-:W-:Y:S06]  /*32e0*/  BAR.SYNC.DEFER_BLOCKING 0x8, 0x80 ;  /* 0x0202000000007b1d */ /* 0x000fec0000010000 */
[----:B--2---:R-:W1:Y:S01]  /*32f0*/  LDTM.x8 R12, tmem[UR7+0x60] ;  /* 0x00006007000c79ee */ /* 0x004e6200081c0000 */
[----:B------:R-:W-:Y:S01]  /*3300*/  NOP ;  /* 0x0000000000007918 */ /* 0x000fe20000000000 */
[----:B-1----:R-:W1:Y:S01]  /*3310*/  LDTM.x8 R4, tmem[UR7+0x68] ;  /* 0x00006807000479ee */ /* 0x002e6200081c0000 */
[----:B------:R-:W-:Y:S02]  /*3320*/  F2FP.BF16.F32.PACK_AB R44, R13, R12 ;  /* 0x0000000c0d2c723e */ /* 0x000fe400000010ff */
[----:B------:R-:W-:-:S02]  /*3330*/  F2FP.BF16.F32.PACK_AB R45, R15, R14 ;  /* 0x0000000e0f2d723e */ /* 0x000fc400000010ff */
        /* <DEDUP_REMOVED lines=39> */
.L_x_46:
[----:B------:R-:W-:Y:S05]  /*35b0*/  BSYNC.RECONVERGENT B0 ;  /* 0x0000000000007941 */ /* 0x000fea0003800200 */
.L_x_45:
[----:B------:R-:W-:-:S04]  /*35c0*/  DEPBAR.LE SB0, 0x1 ;  /* 0x000080400000791a */ /* 0x000fc80000000000 */
.L_x_44:
        /* <DEDUP_REMOVED lines=45> */
.L_x_49:
[----:B------:R-:W-:Y:S05]  /*38a0*/  BSYNC.RECONVERGENT B0 ;  /* 0x0000000000007941 */ /* 0x000fea0003800200 */
.L_x_48:
[----:B------:R-:W-:-:S04]  /*38b0*/  DEPBAR.LE SB0, 0x1 ;  /* 0x000080400000791a */ /* 0x000fc80000000000 */
.L_x_47:
        /* <DEDUP_REMOVED lines=45> */
.L_x_52:
[----:B------:R-:W-:Y:S05]  /*3b90*/  BSYNC.RECONVERGENT B0 ;  /* 0x0000000000007941 */ /* 0x000fea0003800200 */
.L_x_51:
[----:B------:R-:W-:-:S04]  /*3ba0*/  DEPBAR.LE SB0, 0x1 ;  /* 0x000080400000791a */ /* 0x000fc80000000000 */
.L_x_50:
[----:B------:R-:W-:Y:S01]  /*3bb0*/  BAR.SYNC.DEFER_BLOCKING 0x8, 0x80 ;  /* 0x0202000000007b1d */ /* 0x000fe20000010000 */
[----:B------:R-:W-:-:S05]  /*3bc0*/  VIADD R2, R2, 0x31870 ;  /* 0x0003187002027836 */ /* 0x000fca0000000000 */
[----:B------:R-:W-:Y:S01]  /*3bd0*/  PRMT R2, RZ, 0x654, R2 ;  /* 0x00000654ff027816 */ /* 0x000fe20000000002 */
[----:B--2---:R-:W1:Y:S01]  /*3be0*/  LDTM.x8 R12, tmem[UR7+0xc0] ;  /* 0x0000c007000c79ee */ /* 0x004e6200081c0000 */
        /* <DEDUP_REMOVED lines=27> */
[----:B------:R-:W-:Y:S01]  /*3da0*/  NOP ;  /* 0x0000000000007918 */ /* 0x000fe20000000000 */
[----:B------:R2:W-:Y:S01]  /*3db0*/  SYNCS.ARRIVE.TRANS64.RED.A1T0 RZ, [R2+URZ], RZ ;  /* 0x000000ff02ff79a7 */ /* 0x0005e200081004ff */
        /* <DEDUP_REMOVED lines=16> */
.L_x_54:
[----:B------:R-:W-:Y:S05]  /*3ec0*/  BSYNC.RECONVERGENT B0 ;  /* 0x0000000000007941 */ /* 0x000fea0003800200 */
.L_x_53:
[----:B------:R-:W-:Y:S02]  /*3ed0*/  IADD3 R24, PT, PT, R24, 0x8d, RZ ;  /* 0x0000008d18187810 */ /* 0x000fe40007ffe0ff */
[----:B------:R-:W-:Y:S01]  /*3ee0*/  IADD3 R31, PT, PT, R31, 0x8d, RZ ;  /* 0x0000008d1f1f7810 */ /* 0x000fe20007ffe0ff */
[----:B------:R-:W-:Y:S06]  /*3ef0*/  @P0 BRA `(.L_x_55) ;  /* 0xffffffe400800947 */ /* 0x000fec000383ffff */
.L_x_32:
[----:B------:R-:W-:-:S13]  /*3f00*/  ISETP.NE.AND P0, PT, R3, 0x3, PT ;  /* 0x000000030300780c */ /* 0x000fda0003f05270 */
[----:B------:R-:W-:Y:S05]  /*3f10*/  @P0 EXIT ;  /* 0x000000000000094d */ /* 0x000fea0003800000 */
[----:B------:R-:W-:Y:S05]  /*3f20*/  WARPSYNC.ALL ;  /* 0x0000000000007948 */ /* 0x000fea0003800000 */
[----:B------:R-:W-:Y:S01]  /*3f30*/  NOP ;  /* 0x0000000000007918 */ /* 0x000fe20000000000 */
[----:B------:R-:W1:Y:S01]  /*3f40*/  S2UR UR5, SR_CgaCtaId ;  /* 0x00000000000579c3 */ /* 0x000e620000008800 */
[----:B------:R-:W-:Y:S02]  /*3f50*/  UMOV UR4, 0x50 ;  /* 0x0000005000047882 */ /* 0x000fe40000000000 */
[----:B-1----:R-:W-:-:S09]  /*3f60*/  ULEA UR5, UR5, UR4, 0x18 ;  /* 0x0000000405057291 */ /* 0x002fd2000f8ec0ff */
[----:B--2---:R-:W1:Y:S02]  /*3f70*/  LDS R2, [UR5] ;  /* 0x00000005ff027984 */ /* 0x004e640008000800 */
[----:B-1----:R-:W-:-:S04]  /*3f80*/  LOP3.LUT R0, R2, 0xffff, RZ, 0xc0, !PT ;  /* 0x0000ffff02007812 */ /* 0x002fc800078ec0ff */
[----:B------:R-:W-:-:S13]  /*3f90*/  ISETP.NE.AND P0, PT, R0, 0xffff, PT ;  /* 0x0000ffff0000780c */ /* 0x000fda0003f05270 */
[----:B------:R-:W-:Y:S05]  /*3fa0*/  @P0 BRA `(.L_x_56) ;  /* 0x0000000000480947 */ /* 0x000fea0003800000 */
[----:B------:R-:W-:-:S04]  /*3fb0*/  SHF.R.U32.HI R0, RZ, 0x10, R2 ;  /* 0x00000010ff007819 */ /* 0x000fc80000011602 */
[----:B------:R-:W-:-:S04]  /*3fc0*/  LOP3.LUT R0, R0, 0x1, RZ, 0xc0, !PT ;  /* 0x0000000100007812 */ /* 0x000fc800078ec0ff */
[----:B------:R-:W-:-:S13]  /*3fd0*/  ISETP.NE.AND P0, PT, R0, 0x1, PT ;  /* 0x000000010000780c */ /* 0x000fda0003f05270 */
[----:B------:R-:W-:Y:S05]  /*3fe0*/  @P0 BRA `(.L_x_57) ;  /* 0x00000000002c0947 */ /* 0x000fea0003800000 */
[----:B------:R-:W1:Y:S01]  /*3ff0*/  S2R R0, SR_LANEID ;  /* 0x0000000000007919 */ /* 0x000e620000000000 */
[----:B------:R-:W-:Y:S01]  /*4000*/  IMAD.MOV.U32 R2, RZ, RZ, -0x20000 ;  /* 0xfffe0000ff027424 */ /* 0x000fe200078e00ff */
[----:B------:R-:W-:Y:S02]  /*4010*/  VOTEU.ANY UR6, UPT, PT ;  /* 0x0000000000067886 */ /* 0x000fe400038e0100 */
[----:B------:R-:W-:Y:S01]  /*4020*/  UFLO.U32 UR6, UR6 ;  /* 0x00000006000672bd */ /* 0x000fe200080e0000 */
[----:B------:R-:W2:Y:S05]  /*4030*/  REDUX UR4, R2 ;  /* 0x00000000020473c4 */ /* 0x000eaa0000000000 */
[----:B-1----:R-:W-:-:S02]  /*4040*/  ISETP.EQ.U32.AND P0, PT, R0, UR6, PT ;  /* 0x0000000600007c0c */ /* 0x002fc4000bf02070 */
[----:B--2---:R-:W-:Y:S01]  /*4050*/  MOV R0, UR4 ;  /* 0x0000000400007c02 */ /* 0x004fe20008000f00 */
[----:B------:R-:W-:-:S05]  /*4060*/  UMOV UR4, 0xfffe0000 ;  /* 0xfffe000000047882 */ /* 0x000fca0000000000 */
[----:B------:R1:W-:Y:S05]  /*4070*/  UTCATOMSWS.AND URZ, UR4 ;  /* 0x0000000400ff79e3 */ /* 0x0003ea0008000000 */
[----:B------:R1:W-:Y:S01]  /*4080*/  @P0 ATOMS.AND RZ, [UR5], R0 ;  /* 0x00000000ffff098c */ /* 0x0003e2000a800005 */
[----:B------:R-:W-:Y:S05]  /*4090*/  BRA `(.L_x_58) ;  /* 0x0000000000147947 */ /* 0x000fea0003800000 */
.L_x_57:
[----:B------:R-:W-:Y:S02]  /*40a0*/  MOV R2, 0x40c0 ;  /* 0x000040c000027802 */ /* 0x000fe40000000f00 */
[----:B------:R-:W-:Y:S05]  /*40b0*/  CALL.REL.NOINC `($__internal_0_$__cuda_sm10x_tcgen05_guardrail_trap_col_being_dealloced_not_returned_by_alloc) ;  /* 0x00000004000c7944 */ /* 0x000fea0003c00000 */
[----:B------:R-:W-:Y:S05]  /*40c0*/  BRA `(.L_x_58) ;  /* 0x0000000000087947 */ /* 0x000fea0003800000 */
.L_x_56:
[----:B------:R-:W-:Y:S02]  /*40d0*/  MOV R2, 0x40f0 ;  /* 0x000040f000027802 */ /* 0x000fe40000000f00 */
[----:B------:R-:W-:Y:S05]  /*40e0*/  CALL.REL.NOINC `($__internal_2_$__cuda_sm10x_tcgen05_guardrail_trap_unallocated_columns_being_dealloced) ;  /* 0x0000000400187944 */ /* 0x000fea0003c00000 */
.L_x_58:
[----:B------:R-:W-:Y:S01]  /*40f0*/  NOP ;  /* 0x0000000000007918 */ /* 0x000fe20000000000 */
[----:B-1----:R-:W-:Y:S05]  /*4100*/  EXIT ;  /* 0x000000000000794d */ /* 0x002fea0003800000 */
.L_x_14:
[----:B------:R-:W-:-:S07]  /*4110*/  MOV R4, R5 ;  /* 0x0000000500047202 */ /* 0x000fce0000000f00 */
.L_x_59:
[----:B-1----:R1:W2:Y:S02]  /*4120*/  SYNCS.PHASECHK.TRANS64.TRYWAIT P0, [R2+URZ+0x31800], R5 ;  /* 0x03180005020075a7 */ /* 0x0022a400080011ff */
[----:B--2---:R-:W-:Y:S05]  /*4130*/  @!P0 NANOSLEEP.SYNCS 0x989680 ;  /* 0x009896800000895d */ /* 0x004fea0003900000 */
[----:B------:R-:W2:Y:S02]  /*4140*/  @!P0 SYNCS.PHASECHK.TRANS64 P0, [R2+URZ+0x31800], R5 ;  /* 0x03180005020085a7 */ /* 0x000ea400080010ff */
[----:B--2---:R-:W-:Y:S05]  /*4150*/  @!P0 BRA `(.L_x_59) ;  /* 0xfffffffc00f08947 */ /* 0x004fea000383ffff */
[----:B------:R-:W-:Y:S05]  /*4160*/  BRA `(.L_x_60) ;  /* 0xffffffc800347947 */ /* 0x000fea000383ffff */
.L_x_18:
[----:B------:R-:W-:Y:S02]  /*4170*/  MOV R8, UR10 ;  /* 0x0000000a00087c02 */ /* 0x000fe40008000f00 */
[----:B------:R-:W-:Y:S02]  /*4180*/  MOV R9, UR10 ;  /* 0x0000000a00097c02 */ /* 0x000fe40008000f00 */
[----:B------:R-:W-:-:S07]  /*4190*/  MOV R0, UR9 ;  /* 0x0000000900007c02 */ /* 0x000fce0008000f00 */
.L_x_61:
[----:B-1----:R1:W2:Y:S02]  /*41a0*/  SYNCS.PHASECHK.TRANS64.TRYWAIT P0, [R0+URZ+0x31870], R9 ;  /* 0x03187009000075a7 */ /* 0x0022a400080011ff */
[----:B--2---:R-:W-:Y:S05]  /*41b0*/  @!P0 NANOSLEEP.SYNCS 0x989680 ;  /* 0x009896800000895d */ /* 0x004fea0003900000 */
[----:B------:R-:W2:Y:S02]  /*41c0*/  @!P0 SYNCS.PHASECHK.TRANS64 P0, [R0+URZ+0x31870], R9 ;  /* 0x03187009000085a7 */ /* 0x000ea400080010ff */
[----:B--2---:R-:W-:Y:S05]  /*41d0*/  @!P0 BRA `(.L_x_61) ;  /* 0xfffffffc00f08947 */ /* 0x004fea000383ffff */
[----:B------:R-:W-:Y:S05]  /*41e0*/  BRA `(.L_x_62) ;  /* 0xffffffcc00c07947 */ /* 0x000fea000383ffff */
.L_x_19:
[----:B------:R-:W-:Y:S02]  /*41f0*/  MOV R2, UR10 ;  /* 0x0000000a00027c02 */ /* 0x000fe40008000f00 */
[----:B------:R-:W-:Y:S07]  /*4200*/  MOV R8, R9 ;  /* 0x0000000900087202 */ /* 0x000fee0000000f00 */
.L_x_63:
[----:B-1----:R1:W2:Y:S02]  /*4210*/  SYNCS.PHASECHK.TRANS64.TRYWAIT P0, [R2+URZ+0x31840], R9 ;  /* 0x03184009020075a7 */ /* 0x0022a400080011ff */
[----:B--2---:R-:W-:Y:S05]  /*4220*/  @!P0 NANOSLEEP.SYNCS 0x989680 ;  /* 0x009896800000895d */ /* 0x004fea0003900000 */
[----:B------:R-:W2:Y:S02]  /*4230*/  @!P0 SYNCS.PHASECHK.TRANS64 P0, [R2+URZ+0x31840], R9 ;  /* 0x03184009020085a7 */ /* 0x000ea400080010ff */
[----:B--2---:R-:W-:Y:S05]  /*4240*/  @!P0 BRA `(.L_x_63) ;  /* 0xfffffffc00f08947 */ /* 0x004fea000383ffff */
[----:B------:R-:W-:Y:S05]  /*4250*/  BRA `(.L_x_64) ;  /* 0xffffffcc00c47947 */ /* 0x000fea000383ffff */
.L_x_21:
[----:B------:R-:W-:Y:S02]  /*4260*/  MOV R2, UR13 ;  /* 0x0000000d00027c02 */ /* 0x000fe40008000f00 */
[----:B------:R-:W-:Y:S07]  /*4270*/  MOV R8, R9 ;  /* 0x0000000900087202 */ /* 0x000fee0000000f00 */
.L_x_65:
[----:B-1----:R1:W2:Y:S02]  /*4280*/  SYNCS.PHASECHK.TRANS64.TRYWAIT P0, [R2+URZ+0x31840], R9 ;  /* 0x03184009020075a7 */ /* 0x0022a400080011ff */
[----:B--2---:R-:W-:Y:S05]  /*4290*/  @!P0 NANOSLEEP.SYNCS 0x989680 ;  /* 0x009896800000895d */ /* 0x004fea0003900000 */
[----:B------:R-:W2:Y:S02]  /*42a0*/  @!P0 SYNCS.PHASECHK.TRANS64 P0, [R2+URZ+0x31840], R9 ;  /* 0x03184009020085a7 */ /* 0x000ea400080010ff */
[----:B--2---:R-:W-:Y:S05]  /*42b0*/  @!P0 BRA `(.L_x_65) ;  /* 0xfffffffc00f08947 */ /* 0x004fea000383ffff */
[----:B------:R-:W-:Y:S05]  /*42c0*/  BRA `(.L_x_66) ;  /* 0xffffffd0009c7947 */ /* 0x000fea000383ffff */
.L_x_25:
[----:B------:R-:W-:Y:S04]  /*42d0*/  SHF.L.U32 R18, R13, 0x1f, RZ ;  /* 0x0000001f0d127819 */ /* 0x000fe800000006ff */
[----:B------:R-:W-:Y:S07]  /*42e0*/  MOV R19, R18 ;  /* 0x0000001200137202 */ /* 0x000fee0000000f00 */
.L_x_67:
[----:B-1----:R1:W2:Y:S02]  /*42f0*/  SYNCS.PHASECHK.TRANS64.TRYWAIT P0, [R8+URZ+0x31820], R19 ;  /* 0x03182013080075a7 */ /* 0x0022a400080011ff */
[----:B--2---:R-:W-:Y:S05]  /*4300*/  @!P0 NANOSLEEP.SYNCS 0x989680 ;  /* 0x009896800000895d */ /* 0x004fea0003900000 */
[----:B------:R-:W2:Y:S02]  /*4310*/  @!P0 SYNCS.PHASECHK.TRANS64 P0, [R8+URZ+0x31820], R19 ;  /* 0x03182013080085a7 */ /* 0x000ea400080010ff */
[----:B--2---:R-:W-:Y:S05]  /*4320*/  @!P0 BRA `(.L_x_67) ;  /* 0xfffffffc00f08947 */ /* 0x004fea000383ffff */
[----:B------:R-:W-:Y:S05]  /*4330*/  BRA `(.L_x_68) ;  /* 0xffffffd800007947 */ /* 0x000fea000383ffff */
.L_x_26:
[-C--:B------:R-:W-:Y:S02]  /*4340*/  MOV R26, R15.reuse ;  /* 0x0000000f001a7202 */ /* 0x080fe40000000f00 */
[----:B------:R-:W-:Y:S07]  /*4350*/  MOV R27, R15 ;  /* 0x0000000f001b7202 */ /* 0x000fee0000000f00 */
.L_x_69:
[----:B-1----:R1:W2:Y:S02]  /*4360*/  SYNCS.PHASECHK.TRANS64.TRYWAIT P0, [R8+URZ+0x31828], R27 ;  /* 0x0318281b080075a7 */ /* 0x0022a400080011ff */
[----:B--2---:R-:W-:Y:S05]  /*4370*/  @!P0 NANOSLEEP.SYNCS 0x989680 ;  /* 0x009896800000895d */ /* 0x004fea0003900000 */
[----:B------:R-:W2:Y:S02]  /*4380*/  @!P0 SYNCS.PHASECHK.TRANS64 P0, [R8+URZ+0x31828], R27 ;  /* 0x0318281b080085a7 */ /* 0x000ea400080010ff */
[----:B--2---:R-:W-:Y:S05]  /*4390*/  @!P0 BRA `(.L_x_69) ;  /* 0xfffffffc00f08947 */ /* 0x004fea000383ffff */
[----:B------:R-:W-:Y:S05]  /*43a0*/  BRA `(.L_x_70) ;  /* 0xffffffd800b47947 */ /* 0x000fea000383ffff */
.L_x_27:
[-C--:B------:R-:W-:Y:S02]  /*43b0*/  MOV R26, R15.reuse ;  /* 0x0000000f001a7202 */ /* 0x080fe40000000f00 */
[----:B-1----:R-:W-:Y:S07]  /*43c0*/  MOV R27, R15 ;  /* 0x0000000f001b7202 */ /* 0x002fee0000000f00 */
.L_x_71:
[----:B-1----:R1:W2:Y:S02]  /*43d0*/  SYNCS.PHASECHK.TRANS64.TRYWAIT P0, [R8+URZ+0x31830], R27 ;  /* 0x0318301b080075a7 */ /* 0x0022a400080011ff */
[----:B--2---:R-:W-:Y:S05]  /*43e0*/  @!P0 NANOSLEEP.SYNCS 0x989680 ;  /* 0x009896800000895d */ /* 0x004fea0003900000 */
[----:B------:R-:W2:Y:S02]  /*43f0*/  @!P0 SYNCS.PHASECHK.TRANS64 P0, [R8+URZ+0x31830], R27 ;  /* 0x0318301b080085a7 */ /* 0x000ea400080010ff */
[----:B--2---:R-:W-:Y:S05]  /*4400*/  @!P0 BRA `(.L_x_71) ;  /* 0xfffffffc00f08947 */ /* 0x004fea000383ffff */
[----:B------:R-:W-:Y:S05]  /*4410*/  BRA `(.L_x_72) ;  /* 0xffffffd800f07947 */ /* 0x000fea000383ffff */
.L_x_28:
[-C--:B------:R-:W-:Y:S02]  /*4420*/  MOV R26, R15.reuse ;  /* 0x0000000f001a7202 */ /* 0x080fe40000000f00 */
[----:B-1----:R-:W-:Y:S07]  /*4430*/  MOV R27, R15 ;  /* 0x0000000f001b7202 */ /* 0x002fee0000000f00 */
.L_x_73:
[----:B-1----:R1:W2:Y:S02]  /*4440*/  SYNCS.PHASECHK.TRANS64.TRYWAIT P0, [R8+URZ+0x31838], R27 ;  /* 0x0318381b080075a7 */ /* 0x0022a400080011ff */
[----:B--2---:R-:W-:Y:S05]  /*4450*/  @!P0 NANOSLEEP.SYNCS 0x989680 ;  /* 0x009896800000895d */ /* 0x004fea0003900000 */
[----:B------:R-:W2:Y:S02]  /*4460*/  @!P0 SYNCS.PHASECHK.TRANS64 P0, [R8+URZ+0x31838], R27 ;  /* 0x0318381b080085a7 */ /* 0x000ea400080010ff */
[----:B--2---:R-:W-:Y:S05]  /*4470*/  @!P0 BRA `(.L_x_73) ;  /* 0xfffffffc00f08947 */ /* 0x004fea000383ffff */
[----:B------:R-:W-:Y:S05]  /*4480*/  BRA `(.L_x_74) ;  /* 0xffffffdc00287947 */ /* 0x000fea000383ffff */
.L_x_33:
[----:B------:R-:W-:-:S07]  /*4490*/  MOV R6, R7 ;  /* 0x0000000700067202 */ /* 0x000fce0000000f00 */
.L_x_75:
[----:B-1----:R1:W2:Y:S02]  /*44a0*/  SYNCS.PHASECHK.TRANS64.TRYWAIT P2, [R2+URZ+0x31860], R7 ;  /* 0x03186007020075a7 */ /* 0x0022a400080411ff */
[----:B--2---:R-:W-:Y:S05]  /*44b0*/  @!P2 NANOSLEEP.SYNCS 0x989680 ;  /* 0x009896800000a95d */ /* 0x004fea0003900000 */
[----:B------:R-:W2:Y:S02]  /*44c0*/  @!P2 SYNCS.PHASECHK.TRANS64 P2, [R2+URZ+0x31860], R7 ;  /* 0x031860070200a5a7 */ /* 0x000ea400080410ff */
[----:B--2---:R-:W-:Y:S05]  /*44d0*/  @!P2 BRA `(.L_x_75) ;  /* 0xfffffffc00f0a947 */ /* 0x004fea000383ffff */
[----:B------:R-:W-:Y:S05]  /*44e0*/  BRA `(.L_x_76) ;  /* 0xffffffe000547947 */ /* 0x000fea000383ffff */
        .weak           $__internal_0_$__cuda_sm10x_tcgen05_guardrail_trap_col_being_dealloced_not_returned_by_alloc
        .type           $__internal_0_$__cuda_sm10x_tcgen05_guardrail_trap_col_being_dealloced_not_returned_by_alloc,@function
        .size           $__internal_0_$__cuda_sm10x_tcgen05_guardrail_trap_col_being_dealloced_not_returned_by_alloc,($__internal_1_$__cuda_sm10x_tcgen05_guardrail_trap_phase_invalid_during_alloc - $__internal_0_$__cuda_sm10x_tcgen05_guardrail_trap_col_being_dealloced_not_returned_by_alloc)
$__internal_0_$__cuda_sm10x_tcgen05_guardrail_trap_col_being_dealloced_not_returned_by_alloc:
[----:B------:R-:W-:Y:S05]  /*44f0*/  BPT.TRAP 0x1 ;  /* 0x000000040000795c */ /* 0x000fea0000300000 */
[----:B------:R-:W-:-:S04]  /*4500*/  HFMA2 R3, -RZ, RZ, 0, 0 ;  /* 0x00000000ff037431 */ /* 0x000fc800000001ff */
[----:B------:R-:W-:Y:S05]  /*4510*/  RET.REL.NODEC R2 `(_ZN9deep_gemm24sm100_fp8_gemm_1d1d_implILN4cute4UMMA5MajorE0ELS3_0ELj0ELj4096ELj7168ELj128ELj224ELj128ELj64ELj128ELj128ELj64ELj4ELj128ELj128ELj1ELb0ELj141ELNS_8GemmTypeE1ELb0EN7cutlass10bfloat16_tENS_16EpilogueIdentityEEEvPijjj14CUtensorMap_stS9_S9_S9_S9_) ;  /* 0xffffffb802b87950 */ /* 0x000fea0003c3ffff */
        .weak           $__internal_1_$__cuda_sm10x_tcgen05_guardrail_trap_phase_invalid_during_alloc
        .type           $__internal_1_$__cuda_sm10x_tcgen05_guardrail_trap_phase_invalid_during_alloc,@function
        .size           $__internal_1_$__cuda_sm10x_tcgen05_guardrail_trap_phase_invalid_during_alloc,($__internal_2_$__cuda_sm10x_tcgen05_guardrail_trap_unallocated_columns_being_dealloced - $__internal_1_$__cuda_sm10x_tcgen05_guardrail_trap_phase_invalid_during_alloc)
$__internal_1_$__cuda_sm10x_tcgen05_guardrail_trap_phase_invalid_during_alloc:
[----:B------:R-:W-:Y:S05]  /*4520*/  BPT.TRAP 0x1 ;  /* 0x000000040000795c */ /* 0x000fea0000300000 */
[----:B------:R-:W-:-:S04]  /*4530*/  MOV R5, 0x0 ;  /* 0x0000000000057802 */ /* 0x000fc80000000f00 */
[----:B------:R-:W-:Y:S05]  /*4540*/  RET.REL.NODEC R4 `(_ZN9deep_gemm24sm100_fp8_gemm_1d1d_implILN4cute4UMMA5MajorE0ELS3_0ELj0ELj4096ELj7168ELj128ELj224ELj128ELj64ELj128ELj128ELj64ELj4ELj128ELj128ELj1ELb0ELj141ELNS_8GemmTypeE1ELb0EN7cutlass10bfloat16_tENS_16EpilogueIdentityEEEvPijjj14CUtensorMap_stS9_S9_S9_S9_) ;  /* 0xffffffb804ac7950 */ /* 0x000fea0003c3ffff */
        .weak           $__internal_2_$__cuda_sm10x_tcgen05_guardrail_trap_unallocated_columns_being_dealloced
        .type           $__internal_2_$__cuda_sm10x_tcgen05_guardrail_trap_unallocated_columns_being_dealloced,@function
        .size           $__internal_2_$__cuda_sm10x_tcgen05_guardrail_trap_unallocated_columns_being_dealloced,($__internal_3_$__cuda_sm20_div_u16 - $__internal_2_$__cuda_sm10x_tcgen05_guardrail_trap_unallocated_columns_being_dealloced)
$__internal_2_$__cuda_sm10x_tcgen05_guardrail_trap_unallocated_columns_being_dealloced:
[----:B------:R-:W-:Y:S05]  /*4550*/  BPT.TRAP 0x1 ;  /* 0x000000040000795c */ /* 0x000fea0000300000 */
[----:B------:R-:W-:-:S04]  /*4560*/  HFMA2 R3, -RZ, RZ, 0, 0 ;  /* 0x00000000ff037431 */ /* 0x000fc800000001ff */
[----:B------:R-:W-:Y:S05]  /*4570*/  RET.REL.NODEC R2 `(_ZN9deep_gemm24sm100_fp8_gemm_1d1d_implILN4cute4UMMA5MajorE0ELS3_0ELj0ELj4096ELj7168ELj128ELj224ELj128ELj64ELj128ELj128ELj64ELj4ELj128ELj128ELj1ELb0ELj141ELNS_8GemmTypeE1ELb0EN7cutlass10bfloat16_tENS_16EpilogueIdentityEEEvPijjj14CUtensorMap_stS9_S9_S9_S9_) ;  /* 0xffffffb802a07950 */ /* 0x000fea0003c3ffff */
        .weak           $__internal_3_$__cuda_sm20_div_u16
        .type           $__internal_3_$__cuda_sm20_div_u16,@function
        .size           $__internal_3_$__cuda_sm20_div_u16,(.L_x_81 - $__internal_3_$__cuda_sm20_div_u16)
$__internal_3_$__cuda_sm20_div_u16:
[----:B------:R-:W1:Y:S01]  /*4580*/  I2F.U16 R9, R35 ;  /* 0x0000002300097306 */ /* 0x000e620000101000 */
[----:B------:R-:W-:-:S07]  /*4590*/  IMAD.MOV.U32 R5, RZ, RZ, 0x4b800000 ;  /* 0x4b800000ff057424 */ /* 0x000fce00078e00ff */
[----:B------:R-:W-:Y:S01]  /*45a0*/  I2F.U16.RZ R8, R8 ;  /* 0x0000000800087306 */ /* 0x000fe2000010d000 */
[C---:B-1----:R-:W-:Y:S02]  /*45b0*/  FSETP.GEU.AND P1, PT, |R9|.reuse, 1.175494350822287508e-38, PT ;  /* 0x008000000900780b */ /* 0x042fe40003f2e200 */
[----:B------:R-:W-:Y:S02]  /*45c0*/  FSETP.GT.AND P2, PT, |R9|, 8.50705917302346158658e+37, PT ;  /* 0x7e8000000900780b */ /* 0x000fe40003f44200 */
[----:B------:R-:W-:Y:S02]  /*45d0*/  FSEL R5, R5, 1, !P1 ;  /* 0x3f80000005057808 */ /* 0x000fe40004800000 */
[----:B------:R-:W-:Y:S02]  /*45e0*/  ISETP.NE.U32.AND P1, PT, R35, RZ, PT ;  /* 0x000000ff2300720c */ /* 0x000fe40003f25070 */
[----:B------:R-:W-:-:S05]  /*45f0*/  FSEL R10, R5, 0.25, !P2 ;  /* 0x3e800000050a7808 */ /* 0x000fca0005000000 */
[----:B------:R-:W-:-:S06]  /*4600*/  FMUL R5, R9, R10 ;  /* 0x0000000a09057220 */ /* 0x000fcc0000400000 */
[----:B------:R-:W1:Y:S02]  /*4610*/  MUFU.RCP R5, R5 ;  /* 0x0000000500057308 */ /* 0x000e640000001000 */
[----:B-1----:R-:W-:Y:S01]  /*4620*/  FMUL R9, R10, R5 ;  /* 0x000000050a097220 */ /* 0x002fe20000400000 */
[----:B------:R-:W-:-:S03]  /*4630*/  IMAD.MOV.U32 R5, RZ, RZ, 0x0 ;  /* 0x00000000ff057424 */ /* 0x000fc600078e00ff */
[----:B------:R-:W-:-:S04]  /*4640*/  VIADD R9, R9, 0x2 ;  /* 0x0000000209097836 */ /* 0x000fc80000000000 */
[----:B------:R-:W-:-:S04]  /*4650*/  FMUL.RZ R9, R8, R9 ;  /* 0x0000000908097220 */ /* 0x000fc8000040c000 */
[----:B------:R-:W1:Y:S02]  /*4660*/  F2I.U32.TRUNC.NTZ R36, R9 ;  /* 0x0000000900247305 */ /* 0x000e64000020f000 */
[----:B-1----:R-:W-:Y:S02]  /*4670*/  LOP3.LUT R36, R36, 0xffff, RZ, 0xc0, !PT ;  /* 0x0000ffff24247812 */ /* 0x002fe400078ec0ff */
[----:B------:R-:W-:Y:S01]  /*4680*/  @!P1 MOV R36, 0xffffffff ;  /* 0xffffffff00249802 */ /* 0x000fe20000000f00 */
[----:B------:R-:W-:Y:S06]  /*4690*/  RET.REL.NODEC R4 `(_ZN9deep_gemm24sm100_fp8_gemm_1d1d_implILN4cute4UMMA5MajorE0ELS3_0ELj0ELj4096ELj7168ELj128ELj224ELj128ELj64ELj128ELj128ELj64ELj4ELj128ELj128ELj1ELb0ELj141ELNS_8GemmTypeE1ELb0EN7cutlass10bfloat16_tENS_16EpilogueIdentityEEEvPijjj14CUtensorMap_stS9_S9_S9_S9_) ;  /* 0xffffffb804587950 */ /* 0x000fec0003c3ffff */
.L_x_77:
[----:B------:R-:W-:-:S00]  /*46a0*/  BRA `(.L_x_77) ;  /* 0xfffffffc00fc7947 */ /* 0x000fc0000383ffff */
[----:B------:R-:W-:-:S00]  /*46b0*/  NOP ;  /* 0x0000000000007918 */ /* 0x000fc00000000000 */
        /* <DEDUP_REMOVED lines=12> */
.L_x_81:


//--------------------- .nv.shared._ZN9deep_gemm24sm100_fp8_gemm_1d1d_implILN4cute4UMMA5MajorE0ELS3_0ELj0ELj4096ELj7168ELj128ELj224ELj128ELj64ELj128ELj128ELj64ELj4ELj128ELj128ELj1ELb0ELj141ELNS_8GemmTypeE1ELb0EN7cutlass10bfloat16_tENS_16EpilogueIdentityEEEvPijjj14CUtensorMap_stS9_S9_S9_S9_ --------------------------
	.section	.nv.shared._ZN9deep_gemm24sm100_fp8_gemm_1d1d_implILN4cute4UMMA5MajorE0ELS3_0ELj0ELj4096ELj7168ELj128ELj224ELj128ELj64ELj128ELj128ELj64ELj4ELj128ELj128ELj1ELb0ELj141ELNS_8GemmTypeE1ELb0EN7cutlass10bfloat16_tENS_16EpilogueIdentityEEEvPijjj14CUtensorMap_stS9_S9_S9_S9_,"aw",@nobits
	.sectionflags	@""
	.align	1024
	.zero		1024


//--------------------- .nv.shared.reserved.0     --------------------------
	.section	.nv.shared.reserved.0,"aw",@nobits
	.align	8
	.weak		__nv_reservedSMEM_offset_0_alias
	.size		__nv_reservedSMEM_offset_0_alias, 0, 64
	.other		__nv_reservedSMEM_offset_0_alias,@"STO_CUDA_RESERVED_SHARED STV_DEFAULT"
__nv_reservedSMEM_offset_0_alias:
	.zero		0
.nv.shared.reserved.0:
	.zero		64
	.weak		__nv_reservedSMEM_allocation_phase
	.type		__nv_reservedSMEM_allocation_phase,@object
	.size		__nv_reservedSMEM_allocation_phase,(.L_0 - __nv_reservedSMEM_allocation_phase)
__nv_reservedSMEM_allocation_phase:
	.zero		1
.L_0:
	.zero		7
	.weak		__nv_reservedSMEM_devtool_atexit_pc
	.type		__nv_reservedSMEM_devtool_atexit_pc,@object
	.size		__nv_reservedSMEM_devtool_atexit_pc,(__nv_reservedSMEM_allocation_mask - __nv_reservedSMEM_devtool_atexit_pc)
__nv_reservedSMEM_devtool_atexit_pc:
	.zero		8
	.weak		__nv_reservedSMEM_allocation_mask
	.type		__nv_reservedSMEM_allocation_mask,@object
	.size		__nv_reservedSMEM_allocation_mask,(.L_2 - __nv_reservedSMEM_allocation_mask)
__nv_reservedSMEM_allocation_mask:
	.zero		4
.L_2:


//--------------------- .nv.global                --------------------------
	.section	.nv.global,"aw",@nobits
.nv.global:
	.type		_ZN47_INTERNAL_8206022a_9_kernel_cu_956a91b8_28926374cute1_E,@object
	.size		_ZN47_INTERNAL_8206022a_9_kernel_cu_956a91b8_28926374cute1_E,(_ZN47_INTERNAL_8206022a_9_kernel_cu_956a91b8_28926374cuda3std3__45__cpo6cbeginE - _ZN47_INTERNAL_8206022a_9_kernel_cu_956a91b8_28926374cute1_E)
_ZN47_INTERNAL_8206022a_9_kernel_cu_956a91b8_28926374cute1_E:
	.zero		1
	.type		_ZN47_INTERNAL_8206022a_9_kernel_cu_956a91b8_28926374cuda3std3__45__cpo6cbeginE,@object
	.size		_ZN47_INTERNAL_8206022a_9_kernel_cu_956a91b8_28926374cuda3std3__45__cpo6cbeginE,(_ZN47_INTERNAL_8206022a_9_kernel_cu_956a91b8_28926374cuda3std3__48in_placeE - _ZN47_INTERNAL_8206022a_9_kernel_cu_956a91b8_28926374cuda3std3__45__cpo6cbeginE)
_ZN47_INTERNAL_8206022a_9_kernel_cu_956a91b8_28926374cuda3std3__45__cpo6cbeginE:
	.zero		1
	.type		_ZN47_INTERNAL_8206022a_9_kernel_cu_956a91b8_28926374cuda3std3__48in_placeE,@object
	.size		_ZN47_INTERNAL_8206022a_9_kernel_cu_956a91b8_28926374cuda3std3__48in_placeE,(_ZN47_INTERNAL_8206022a_9_kernel_cu_956a91b8_28926374cuda3std6ranges3__45__cpo9iter_moveE - _ZN47_INTERNAL_8206022a_9_kernel_cu_956a91b8_28926374cuda3std3__48in_placeE)
_ZN47_INTERNAL_8206022a_9_kernel_cu_956a91b8_28926374cuda3std3__48in_placeE:
	.zero		1
	.type		_ZN47_INTERNAL_8206022a_9_kernel_cu_956a91b8_28926374cuda3std6ranges3__45__cpo9iter_moveE,@object
	.size		_ZN47_INTERNAL_8206022a_9_kernel_cu_956a91b8_28926374cuda3std6ranges3__45__cpo9iter_moveE,(_ZN47_INTERNAL_8206022a_9_kernel_cu_956a91b8_28926374cuda3std3__45__cpo5beginE - _ZN47_INTERNAL_8206022a_9_kernel_cu_956a91b8_28926374cuda3std6ranges3__45__cpo9iter_moveE)
_ZN47_INTERNAL_8206022a_9_kernel_cu_956a91b8_28926374cuda3std6ranges3__45__cpo9iter_moveE:
	.zero		1
	.type		_ZN47_INTERNAL_8206022a_9_kernel_cu_956a91b8_28926374cuda3std3__45__cpo5beginE,@object
	.size		_ZN47_INTERNAL_8206022a_9_kernel_cu_956a91b8_28926374cuda3std3__45__cpo5beginE,(_ZN47_INTERNAL_8206022a_9_kernel_cu_956a91b8_28926374cuda3std3__449_GLOBAL__N__8206022a_9_kernel_cu_956a91b8_28926376ignoreE - _ZN47_INTERNAL_8206022a_9_kernel_cu_956a91b8_28926374cuda3std3__45__cpo5beginE)
_ZN47_INTERNAL_8206022a_9_kernel_cu_956a91b8_28926374cuda3std3__45__cpo5beginE:
	.zero		1
	.type		_ZN47_INTERNAL_8206022a_9_kernel_cu_956a91b8_28926374cuda3std3__449_GLOBAL__N__8206022a_9_kernel_cu_956a91b8_28926376ignoreE,@object
	.size		_ZN47_INTERNAL_8206022a_9_kernel_cu_956a91b8_28926374cuda3std3__449_GLOBAL__N__8206022a_9_kernel_cu_956a91b8_28926376ignoreE,(_ZN47_INTERNAL_8206022a_9_kernel_cu_956a91b8_28926374cute7productE - _ZN47_INTERNAL_8206022a_9_kernel_cu_956a91b8_28926374cuda3std3__449_GLOBAL__N__8206022a_9_kernel_cu_956a91b8_28926376ignoreE)
_ZN47_INTERNAL_8206022a_9_kernel_cu_956a91b8_28926374cuda3std3__449_GLOBAL__N__8206022a_9_kernel_cu_956a91b8_28926376ignoreE:
	.zero		1
	.type		_ZN47_INTERNAL_8206022a_9_kernel_cu_956a91b8_28926374cute7productE,@object
	.size		_ZN47_INTERNAL_8206022a_9_kernel_cu_956a91b8_28926374cute7productE,(_ZN47_INTERNAL_8206022a_9_kernel_cu_956a91b8_28926374cuda3std3__45__cpo3endE - _ZN47_INTERNAL_8206022a_9_kernel_cu_956a91b8_28926374cute7productE)
_ZN47_INTERNAL_8206022a_9_kernel_cu_956a91b8_28926374cute7productE:
	.zero		1
	.type		_ZN47_INTERNAL_8206022a_9_kernel_cu_956a91b8_28926374cuda3std3__45__cpo3endE,@object
	.size		_ZN47_INTERNAL_8206022a_9_kernel_cu_956a91b8_28926374cuda3std3__45__cpo3endE,(_ZN47_INTERNAL_8206022a_9_kernel_cu_956a91b8_28926374cuda3std3__419piecewise_constructE - _ZN47_INTERNAL_8206022a_9_kernel_cu_956a91b8_28926374cuda3std3__45__cpo3endE)
_ZN47_INTERNAL_8206022a_9_kernel_cu_956a91b8_28926374cuda3std3__45__cpo3endE:
	.zero		1
	.type		_ZN47_INTERNAL_8206022a_9_kernel_cu_956a91b8_28926374cuda3std3__419piecewise_constructE,@object
	.size		_ZN47_INTERNAL_8206022a_9_kernel_cu_956a91b8_28926374cuda3std3__419piecewise_constructE,(_ZN47_INTERNAL_8206022a_9_kernel_cu_956a91b8_28926374cuda3std3__45__cpo4cendE - _ZN47_INTERNAL_8206022a_9_kernel_cu_956a91b8_28926374cuda3std3__419piecewise_constructE)
_ZN47_INTERNAL_8206022a_9_kernel_cu_956a91b8_28926374cuda3std3__419piecewise_constructE:
	.zero		1
	.type		_ZN47_INTERNAL_8206022a_9_kernel_cu_956a91b8_28926374cuda3std3__45__cpo4cendE,@object
	.size		_ZN47_INTERNAL_8206022a_9_kernel_cu_956a91b8_28926374cuda3std3__45__cpo4cendE,(_ZN47_INTERNAL_8206022a_9_kernel_cu_956a91b8_28926374cuda3std6ranges3__45__cpo4swapE - _ZN47_INTERNAL_8206022a_9_kernel_cu_956a91b8_28926374cuda3std3__45__cpo4cendE)
_ZN47_INTERNAL_8206022a_9_kernel_cu_956a91b8_28926374cuda3std3__45__cpo4cendE:
	.zero		1
	.type		_ZN47_INTERNAL_8206022a_9_kernel_cu_956a91b8_28926374cuda3std6ranges3__45__cpo4swapE,@object
	.size		_ZN47_INTERNAL_8206022a_9_kernel_cu_956a91b8_28926374cuda3std6ranges3__45__cpo4swapE,(.L_10 - _ZN47_INTERNAL_8206022a_9_kernel_cu_956a91b8_28926374cuda3std6ranges3__45__cpo4swapE)
_ZN47_INTERNAL_8206022a_9_kernel_cu_956a91b8_28926374cuda3std6ranges3__45__cpo4swapE:
	.zero		1
.L_10:


//--------------------- .nv.constant0._ZN9deep_gemm24sm100_fp8_gemm_1d1d_implILN4cute4UMMA5MajorE0ELS3_0ELj0ELj4096ELj7168ELj128ELj224ELj128ELj64ELj128ELj128ELj64ELj4ELj128ELj128ELj1ELb0ELj141ELNS_8GemmTypeE1ELb0EN7cutlass10bfloat16_tENS_16EpilogueIdentityEEEvPijjj14CUtensorMap_stS9_S9_S9_S9_ --------------------------
	.section	.nv.constant0._ZN9deep_gemm24sm100_fp8_gemm_1d1d_implILN4cute4UMMA5MajorE0ELS3_0ELj0ELj4096ELj7168ELj128ELj224ELj128ELj64ELj128ELj128ELj64ELj4ELj128ELj128ELj1ELb0ELj141ELNS_8GemmTypeE1ELb0EN7cutlass10bfloat16_tENS_16EpilogueIdentityEEEvPijjj14CUtensorMap_stS9_S9_S9_S9_,"a",@progbits
	.sectionflags	@""
	.align	4
.nv.constant0._ZN9deep_gemm24sm100_fp8_gemm_1d1d_implILN4cute4UMMA5MajorE0ELS3_0ELj0ELj4096ELj7168ELj128ELj224ELj128ELj64ELj128ELj128ELj64ELj4ELj128ELj128ELj1ELb0ELj141ELNS_8GemmTypeE1ELb0EN7cutlass10bfloat16_tENS_16EpilogueIdentityEEEvPijjj14CUtensorMap_stS9_S9_S9_S9_:
	.zero		1600


//--------------------- SYMBOLS --------------------------

	.type		.nv.reservedSmem.offset0,@object
	.size		.nv.reservedSmem.offset0,0x4
	.type		.nv.reservedSmem.cap,@object
	.size		.nv.reservedSmem.cap,0x4
